def attn_fwd(
    Q,
    K,
    V,
    Out,
    Lse,
    sm_scale,
    stride_qz,
    stride_qh,
    stride_qm,
    stride_qk,
    stride_kz,
    stride_kh,
    stride_kn,
    stride_kk,
    stride_vz,
    stride_vh,
    stride_vn,
    stride_vk,
    stride_oz,
    stride_oh,
    stride_om,
    stride_ok,
    seqlen_q,
    seqlen_k,
    BLOCK_M: tl.constexpr,
    BLOCK_N: tl.constexpr,
    HEAD_DIM: tl.constexpr,
    CAUSAL: tl.constexpr,
):
    start_m = tl.program_id(0)
    off_hz = tl.program_id(1)
    q_off = off_hz * stride_qh
    k_off = off_hz * stride_kh
    v_off = off_hz * stride_vh
    offs_m = start_m * BLOCK_M + tl.arange(0, BLOCK_M)
    offs_d = tl.arange(0, HEAD_DIM)
    offs_n = tl.arange(0, BLOCK_N)
    q_ptrs = Q + q_off + offs_m[:, None] * stride_qm + offs_d[None, :] * stride_qk
    k_ptrs = K + k_off + offs_d[:, None] * stride_kk + offs_n[None, :] * stride_kn
    v_ptrs = V + v_off + offs_n[:, None] * stride_vn + offs_d[None, :] * stride_vk
    m_i = tl.full([BLOCK_M], float("-inf"), dtype=tl.float32)
    l_i = tl.zeros([BLOCK_M], dtype=tl.float32) + 1.0
    acc = tl.zeros([BLOCK_M, HEAD_DIM], dtype=tl.float32)
    q = tl.load(q_ptrs)
    acc, l_i, m_i = _attn_fwd_inner(
        acc,
        l_i,
        m_i,
        q,
        k_ptrs,
        v_ptrs,
        sm_scale,
        stride_kn,
        stride_vn,
        start_m,
        seqlen_k,
        BLOCK_M,
        BLOCK_N,
        HEAD_DIM,
        CAUSAL,
    )
    acc = acc / l_i[:, None]
    lse = m_i + tl.math.log2(l_i) / 1.4426950408889634
    o_ptrs = (
        Out
        + off_hz * stride_oh
        + offs_m[:, None] * stride_om
        + offs_d[None, :] * stride_ok
    )
    tl.store(o_ptrs, acc.to(Out.dtype.element_ty))
    tl.store(Lse + off_hz * seqlen_q + offs_m, lse)

# config = {"BLOCK_M": 128, "BLOCK_N": 16, "HEAD_DIM": 64, "arch": "sm_90", "causal": true, "dtype": "fp16", "num_stages": 2, "num_warps": 4}
# arch = sm_90


// ===== COMPILED SASS (sm_90a) =====

	.target	sm_90a

	.elftype	@"ET_EXEC"


//--------------------- .note.nv.tkinfo           --------------------------
	.section	.note.nv.tkinfo,"",@"SHT_NOTE"
	.sectionflags	@"SHF_NOTE_NV_TKINFO"
	.tkinfo
        /*0018*/ 	.word	0x00000002
        /*0030*/ 	.string	""
        /*0030*/ 	.string	"ptxas"
        /*0030*/ 	.string	"Cuda compilation tools, release 13.0, V13.0.88"
        /*0030*/ 	.string	"Build cuda_13.0.r13.0/compiler.36424714_0"
        /*0030*/ 	.string	"-v  -suppress-debug-info  -lineinfo  -arch sm_90a "



//--------------------- .note.nv.cuinfo           --------------------------
	.section	.note.nv.cuinfo,"",@"SHT_NOTE"
	.sectionflags	@"SHF_NOTE_NV_CUINFO"
        /*0018*/ 	.short	0x0002
        /*001a*/ 	.short	0x005a
        /*001c*/ 	.short	0x0082
	.zero		2


//--------------------- .nv.info                  --------------------------
	.section	.nv.info,"",@"SHT_CUDA_INFO"
	.align	4


	//----- nvinfo : EIATTR_REGCOUNT
	.align		4
        /*0000*/ 	.byte	0x04, 0x2f
        /*0002*/ 	.short	(.L_2 - .L_1)
	.align		4
.L_1:
        /*0004*/ 	.word	index@(attn_fwd)
        /*0008*/ 	.word	0x000000c2


	//----- nvinfo : EIATTR_FRAME_SIZE
	.align		4
.L_2:
        /*000c*/ 	.byte	0x04, 0x11
        /*000e*/ 	.short	(.L_4 - .L_3)
	.align		4
.L_3:
        /*0010*/ 	.word	index@(attn_fwd)
        /*0014*/ 	.word	0x00000000


	//----- nvinfo : EIATTR_MIN_STACK_SIZE
	.align		4
.L_4:
        /*0018*/ 	.byte	0x04, 0x12
        /*001a*/ 	.short	(.L_6 - .L_5)
	.align		4
.L_5:
        /*001c*/ 	.word	index@(attn_fwd)
        /*0020*/ 	.word	0x00000000
.L_6:


//--------------------- .nv.compat                --------------------------
	.section	.nv.compat,"",@"SHT_CUDA_COMPAT_INFO"
	.align	4
        /*0000*/ 	.byte	0x02, 0x09, 0x01, 0x00, 0x02, 0x02, 0x04, 0x00, 0x02, 0x05, 0x05, 0x00, 0x03, 0x07, 0x01, 0x01
        /*0010*/ 	.byte	0x02, 0x03, 0x00, 0x00, 0x02, 0x06, 0x01, 0x00, 0x04, 0x0b, 0x08, 0x00, 0x00, 0x00, 0x00, 0x00
        /*0020*/ 	.byte	0x00, 0x00, 0x00, 0x00


//--------------------- .nv.info.attn_fwd         --------------------------
	.section	.nv.info.attn_fwd,"",@"SHT_CUDA_INFO"
	.sectionflags	@""
	.align	4


	//----- nvinfo : EIATTR_CUDA_API_VERSION
	.align		4
        /*0000*/ 	.byte	0x04, 0x37
        /*0002*/ 	.short	(.L_8 - .L_7)
.L_7:
        /*0004*/ 	.word	0x00000082


	//----- nvinfo : EIATTR_KPARAM_INFO
	.align		4
.L_8:
        /*0008*/ 	.byte	0x04, 0x17
        /*000a*/ 	.short	(.L_10 - .L_9)
.L_9:
        /*000c*/ 	.word	0x00000000
        /*0010*/ 	.short	0x0019
        /*0012*/ 	.short	0x0080
        /*0014*/ 	.byte	0x00, 0xf4, 0x21, 0x00


	//----- nvinfo : EIATTR_KPARAM_INFO
	.align		4
.L_10:
        /*0018*/ 	.byte	0x04, 0x17
        /*001a*/ 	.short	(.L_12 - .L_11)
.L_11:
        /*001c*/ 	.word	0x00000000
        /*0020*/ 	.short	0x0018
        /*0022*/ 	.short	0x0078
        /*0024*/ 	.byte	0x00, 0xf4, 0x21, 0x00


	//----- nvinfo : EIATTR_KPARAM_INFO
	.align		4
.L_12:
        /*0028*/ 	.byte	0x04, 0x17
        /*002a*/ 	.short	(.L_14 - .L_13)
.L_13:
        /*002c*/ 	.word	0x00000000
        /*0030*/ 	.short	0x0017
        /*0032*/ 	.short	0x0070
        /*0034*/ 	.byte	0x00, 0xf0, 0x11, 0x00


	//----- nvinfo : EIATTR_KPARAM_INFO
	.align		4
.L_14:
        /*0038*/ 	.byte	0x04, 0x17
        /*003a*/ 	.short	(.L_16 - .L_15)
.L_15:
        /*003c*/ 	.word	0x00000000
        /*0040*/ 	.short	0x0016
        /*0042*/ 	.short	0x006c
        /*0044*/ 	.byte	0x00, 0xf0, 0x11, 0x00


	//----- nvinfo : EIATTR_KPARAM_INFO
	.align		4
.L_16:
        /*0048*/ 	.byte	0x04, 0x17
        /*004a*/ 	.short	(.L_18 - .L_17)
.L_17:
        /*004c*/ 	.word	0x00000000
        /*0050*/ 	.short	0x0015
        /*0052*/ 	.short	0x0068
        /*0054*/ 	.byte	0x00, 0xf0, 0x11, 0x00


	//----- nvinfo : EIATTR_KPARAM_INFO
	.align		4
.L_18:
        /*0058*/ 	.byte	0x04, 0x17
        /*005a*/ 	.short	(.L_20 - .L_19)
.L_19:
        /*005c*/ 	.word	0x00000000
        /*0060*/ 	.short	0x0014
        /*0062*/ 	.short	0x0064
        /*0064*/ 	.byte	0x00, 0xf0, 0x11, 0x00


	//----- nvinfo : EIATTR_KPARAM_INFO
	.align		4
.L_20:
        /*0068*/ 	.byte	0x04, 0x17
        /*006a*/ 	.short	(.L_22 - .L_21)
.L_21:
        /*006c*/ 	.word	0x00000000
        /*0070*/ 	.short	0x0013
        /*0072*/ 	.short	0x0060
        /*0074*/ 	.byte	0x00, 0xf0, 0x11, 0x00


	//----- nvinfo : EIATTR_KPARAM_INFO
	.align		4
.L_22:
        /*0078*/ 	.byte	0x04, 0x17
        /*007a*/ 	.short	(.L_24 - .L_23)
.L_23:
        /*007c*/ 	.word	0x00000000
        /*0080*/ 	.short	0x0012
        /*0082*/ 	.short	0x005c
        /*0084*/ 	.byte	0x00, 0xf0, 0x11, 0x00


	//----- nvinfo : EIATTR_KPARAM_INFO
	.align		4
.L_24:
        /*0088*/ 	.byte	0x04, 0x17
        /*008a*/ 	.short	(.L_26 - .L_25)
.L_25:
        /*008c*/ 	.word	0x00000000
        /*0090*/ 	.short	0x0011
        /*0092*/ 	.short	0x0058
        /*0094*/ 	.byte	0x00, 0xf0, 0x11, 0x00


	//----- nvinfo : EIATTR_KPARAM_INFO
	.align		4
.L_26:
        /*0098*/ 	.byte	0x04, 0x17
        /*009a*/ 	.short	(.L_28 - .L_27)
.L_27:
        /*009c*/ 	.word	0x00000000
        /*00a0*/ 	.short	0x0010
        /*00a2*/ 	.short	0x0054
        /*00a4*/ 	.byte	0x00, 0xf0, 0x11, 0x00


	//----- nvinfo : EIATTR_KPARAM_INFO
	.align		4
.L_28:
        /*00a8*/ 	.byte	0x04, 0x17
        /*00aa*/ 	.short	(.L_30 - .L_29)
.L_29:
        /*00ac*/ 	.word	0x00000000
        /*00b0*/ 	.short	0x000f
        /*00b2*/ 	.short	0x0050
        /*00b4*/ 	.byte	0x00, 0xf0, 0x11, 0x00


	//----- nvinfo : EIATTR_KPARAM_INFO
	.align		4
.L_30:
        /*00b8*/ 	.byte	0x04, 0x17
        /*00ba*/ 	.short	(.L_32 - .L_31)
.L_31:
        /*00bc*/ 	.word	0x00000000
        /*00c0*/ 	.short	0x000e
        /*00c2*/ 	.short	0x004c
        /*00c4*/ 	.byte	0x00, 0xf0, 0x11, 0x00


	//----- nvinfo : EIATTR_KPARAM_INFO
	.align		4
.L_32:
        /*00c8*/ 	.byte	0x04, 0x17
        /*00ca*/ 	.short	(.L_34 - .L_33)
.L_33:
        /*00cc*/ 	.word	0x00000000
        /*00d0*/ 	.short	0x000d
        /*00d2*/ 	.short	0x0048
        /*00d4*/ 	.byte	0x00, 0xf0, 0x11, 0x00


	//----- nvinfo : EIATTR_KPARAM_INFO
	.align		4
.L_34:
        /*00d8*/ 	.byte	0x04, 0x17
        /*00da*/ 	.short	(.L_36 - .L_35)
.L_35:
        /*00dc*/ 	.word	0x00000000
        /*00e0*/ 	.short	0x000c
        /*00e2*/ 	.short	0x0044
        /*00e4*/ 	.byte	0x00, 0xf0, 0x11, 0x00


	//----- nvinfo : EIATTR_KPARAM_INFO
	.align		4
.L_36:
        /*00e8*/ 	.byte	0x04, 0x17
        /*00ea*/ 	.short	(.L_38 - .L_37)
.L_37:
        /*00ec*/ 	.word	0x00000000
        /*00f0*/ 	.short	0x000b
        /*00f2*/ 	.short	0x0040
        /*00f4*/ 	.byte	0x00, 0xf0, 0x11, 0x00


	//----- nvinfo : EIATTR_KPARAM_INFO
	.align		4
.L_38:
        /*00f8*/ 	.byte	0x04, 0x17
        /*00fa*/ 	.short	(.L_40 - .L_39)
.L_39:
        /*00fc*/ 	.word	0x00000000
        /*0100*/ 	.short	0x000a
        /*0102*/ 	.short	0x003c
        /*0104*/ 	.byte	0x00, 0xf0, 0x11, 0x00


	//----- nvinfo : EIATTR_KPARAM_INFO
	.align		4
.L_40:
        /*0108*/ 	.byte	0x04, 0x17
        /*010a*/ 	.short	(.L_42 - .L_41)
.L_41:
        /*010c*/ 	.word	0x00000000
        /*0110*/ 	.short	0x0009
        /*0112*/ 	.short	0x0038
        /*0114*/ 	.byte	0x00, 0xf0, 0x11, 0x00


	//----- nvinfo : EIATTR_KPARAM_INFO
	.align		4
.L_42:
        /*0118*/ 	.byte	0x04, 0x17
        /*011a*/ 	.short	(.L_44 - .L_43)
.L_43:
        /*011c*/ 	.word	0x00000000
        /*0120*/ 	.short	0x0008
        /*0122*/ 	.short	0x0034
        /*0124*/ 	.byte	0x00, 0xf0, 0x11, 0x00


	//----- nvinfo : EIATTR_KPARAM_INFO
	.align		4
.L_44:
        /*0128*/ 	.byte	0x04, 0x17
        /*012a*/ 	.short	(.L_46 - .L_45)
.L_45:
        /*012c*/ 	.word	0x00000000
        /*0130*/ 	.short	0x0007
        /*0132*/ 	.short	0x0030
        /*0134*/ 	.byte	0x00, 0xf0, 0x11, 0x00


	//----- nvinfo : EIATTR_KPARAM_INFO
	.align		4
.L_46:
        /*0138*/ 	.byte	0x04, 0x17
        /*013a*/ 	.short	(.L_48 - .L_47)
.L_47:
        /*013c*/ 	.word	0x00000000
        /*0140*/ 	.short	0x0006
        /*0142*/ 	.short	0x002c
        /*0144*/ 	.byte	0x00, 0xf0, 0x11, 0x00


	//----- nvinfo : EIATTR_KPARAM_INFO
	.align		4
.L_48:
        /*0148*/ 	.byte	0x04, 0x17
        /*014a*/ 	.short	(.L_50 - .L_49)
.L_49:
        /*014c*/ 	.word	0x00000000
        /*0150*/ 	.short	0x0005
        /*0152*/ 	.short	0x0028
        /*0154*/ 	.byte	0x00, 0xf0, 0x11, 0x00


	//----- nvinfo : EIATTR_KPARAM_INFO
	.align		4
.L_50:
        /*0158*/ 	.byte	0x04, 0x17
        /*015a*/ 	.short	(.L_52 - .L_51)
.L_51:
        /*015c*/ 	.word	0x00000000
        /*0160*/ 	.short	0x0004
        /*0162*/ 	.short	0x0020
        /*0164*/ 	.byte	0x00, 0xf4, 0x21, 0x00


	//----- nvinfo : EIATTR_KPARAM_INFO
	.align		4
.L_52:
        /*0168*/ 	.byte	0x04, 0x17
        /*016a*/ 	.short	(.L_54 - .L_53)
.L_53:
        /*016c*/ 	.word	0x00000000
        /*0170*/ 	.short	0x0003
        /*0172*/ 	.short	0x0018
        /*0174*/ 	.byte	0x00, 0xf4, 0x21, 0x00


	//----- nvinfo : EIATTR_KPARAM_INFO
	.align		4
.L_54:
        /*0178*/ 	.byte	0x04, 0x17
        /*017a*/ 	.short	(.L_56 - .L_55)
.L_55:
        /*017c*/ 	.word	0x00000000
        /*0180*/ 	.short	0x0002
        /*0182*/ 	.short	0x0010
        /*0184*/ 	.byte	0x00, 0xf4, 0x21, 0x00


	//----- nvinfo : EIATTR_KPARAM_INFO
	.align		4
.L_56:
        /*0188*/ 	.byte	0x04, 0x17
        /*018a*/ 	.short	(.L_58 - .L_57)
.L_57:
        /*018c*/ 	.word	0x00000000
        /*0190*/ 	.short	0x0001
        /*0192*/ 	.short	0x0008
        /*0194*/ 	.byte	0x00, 0xf4, 0x21, 0x00


	//----- nvinfo : EIATTR_KPARAM_INFO
	.align		4
.L_58:
        /*0198*/ 	.byte	0x04, 0x17
        /*019a*/ 	.short	(.L_60 - .L_59)
.L_59:
        /*019c*/ 	.word	0x00000000
        /*01a0*/ 	.short	0x0000
        /*01a2*/ 	.short	0x0000
        /*01a4*/ 	.byte	0x00, 0xf4, 0x21, 0x00


	//----- nvinfo : EIATTR_SPARSE_MMA_MASK
	.align		4
.L_60:
        /*01a8*/ 	.byte	0x03, 0x50
        /*01aa*/ 	.short	0x0000


	//----- nvinfo : EIATTR_MAXREG_COUNT
	.align		4
        /*01ac*/ 	.byte	0x03, 0x1b
        /*01ae*/ 	.short	0x00ff


	//----- nvinfo : EIATTR_NUM_BARRIERS
	.align		4
        /*01b0*/ 	.byte	0x02, 0x4c
        /*01b2*/ 	.byte	0x01
	.zero		1


	//----- nvinfo : EIATTR_MERCURY_ISA_VERSION
	.align		4
        /*01b4*/ 	.byte	0x03, 0x5f
        /*01b6*/ 	.short	0x0101


	//----- nvinfo : EIATTR_COOP_GROUP_MASK_REGIDS
	.align		4
        /*01b8*/ 	.byte	0x04, 0x29
        /*01ba*/ 	.short	(.L_62 - .L_61)


	//   ....[0]....
.L_61:
        /*01bc*/ 	.word	0xffffffff


	//   ....[1]....
        /*01c0*/ 	.word	0xffffffff


	//   ....[2]....
        /*01c4*/ 	.word	0xffffffff


	//   ....[3]....
        /*01c8*/ 	.word	0xffffffff


	//   ....[4]....
        /*01cc*/ 	.word	0xffffffff


	//   ....[5]....
        /*01d0*/ 	.word	0xffffffff


	//   ....[6]....
        /*01d4*/ 	.word	0xffffffff


	//   ....[7]....
        /*01d8*/ 	.word	0xffffffff


	//   ....[8]....
        /*01dc*/ 	.word	0xffffffff


	//   ....[9]....
        /*01e0*/ 	.word	0xffffffff


	//   ....[10]....
        /*01e4*/ 	.word	0xffffffff


	//   ....[11]....
        /*01e8*/ 	.word	0xffffffff


	//   ....[12]....
        /*01ec*/ 	.word	0xffffffff


	//   ....[13]....
        /*01f0*/ 	.word	0xffffffff


	//   ....[14]....
        /*01f4*/ 	.word	0xffffffff


	//   ....[15]....
        /*01f8*/ 	.word	0xffffffff


	//----- nvinfo : EIATTR_COOP_GROUP_INSTR_OFFSETS
	.align		4
.L_62:
        /*01fc*/ 	.byte	0x04, 0x28
        /*01fe*/ 	.short	(.L_64 - .L_63)


	//   ....[0]....
.L_63:
        /*0200*/ 	.word	0x00002ac0


	//   ....[1]....
        /*0204*/ 	.word	0x00002bb0


	//   ....[2]....
        /*0208*/ 	.word	0x00002be0


	//   ....[3]....
        /*020c*/ 	.word	0x00002dc0


	//   ....[4]....
        /*0210*/ 	.word	0x00002de0


	//   ....[5]....
        /*0214*/ 	.word	0x00002df0


	//   ....[6]....
        /*0218*/ 	.word	0x00002e10


	//   ....[7]....
        /*021c*/ 	.word	0x00002e30


	//   ....[8]....
        /*0220*/ 	.word	0x00003870


	//   ....[9]....
        /*0224*/ 	.word	0x00003880


	//   ....[10]....
        /*0228*/ 	.word	0x00003890


	//   ....[11]....
        /*022c*/ 	.word	0x000038a0


	//   ....[12]....
        /*0230*/ 	.word	0x00003900


	//   ....[13]....
        /*0234*/ 	.word	0x00003920


	//   ....[14]....
        /*0238*/ 	.word	0x00003930


	//   ....[15]....
        /*023c*/ 	.word	0x00003940


	//----- nvinfo : EIATTR_EXIT_INSTR_OFFSETS
	.align		4
.L_64:
        /*0240*/ 	.byte	0x04, 0x1c
        /*0242*/ 	.short	(.L_66 - .L_65)


	//   ....[0]....
.L_65:
        /*0244*/ 	.word	0x00006da0


	//----- nvinfo : EIATTR_REQNTID
	.align		4
.L_66:
        /*0248*/ 	.byte	0x04, 0x10
        /*024a*/ 	.short	(.L_68 - .L_67)
.L_67:
        /*024c*/ 	.word	0x00000080
        /*0250*/ 	.word	0x00000001
        /*0254*/ 	.word	0x00000001


	//----- nvinfo : EIATTR_CBANK_PARAM_SIZE
	.align		4
.L_68:
        /*0258*/ 	.byte	0x03, 0x19
        /*025a*/ 	.short	0x0088


	//----- nvinfo : EIATTR_PARAM_CBANK
	.align		4
        /*025c*/ 	.byte	0x04, 0x0a
        /*025e*/ 	.short	(.L_70 - .L_69)
	.align		4
.L_69:
        /*0260*/ 	.word	index@(.nv.constant0.attn_fwd)
        /*0264*/ 	.short	0x0210
        /*0266*/ 	.short	0x0088


	//----- nvinfo : EIATTR_SW_WAR
	.align		4
.L_70:
        /*0268*/ 	.byte	0x04, 0x36
        /*026a*/ 	.short	(.L_72 - .L_71)
.L_71:
        /*026c*/ 	.word	0x00000008
.L_72:


//--------------------- .nv.callgraph             --------------------------
	.section	.nv.callgraph,"",@"SHT_CUDA_CALLGRAPH"
	.align	4
	.sectionentsize	8
	.align		4
        /*0000*/ 	.word	0x00000000
	.align		4
        /*0004*/ 	.word	0xffffffff
	.align		4
        /*0008*/ 	.word	0x00000000
	.align		4
        /*000c*/ 	.word	0xfffffffe
	.align		4
        /*0010*/ 	.word	0x00000000
	.align		4
        /*0014*/ 	.word	0xfffffffd
	.align		4
        /*0018*/ 	.word	0x00000000
	.align		4
        /*001c*/ 	.word	0xfffffffc


//--------------------- .nv.constant4             --------------------------
	.section	.nv.constant4,"a",@progbits
	.align	8
	.align		8
.nv.constant4:
        /*0000*/ 	.dword	_$_str


//--------------------- .text.attn_fwd            --------------------------
	.section	.text.attn_fwd,"ax",@progbits
	.align	128
        .global         attn_fwd
        .type           attn_fwd,@function
        .size           attn_fwd,(.L_x_3 - attn_fwd)
        .other          attn_fwd,@"STO_CUDA_ENTRY STV_DEFAULT"
attn_fwd:
.text.attn_fwd:
[----:B------:R-:W-:Y:S01]  /*0000*/  LDC R1, c[0x0][0x28] ;  /* 0x00000a00ff017b82 */ /* 0x000fe20000000800 */
[----:B------:R-:W0:Y:S07]  /*0010*/  S2R R153, SR_CTAID.X ;  /* 0x0000000000997919 */ /* 0x000e2e0000002500 */
[----:B------:R-:W1:Y:S01]  /*0020*/  S2UR UR7, SR_CTAID.Y ;  /* 0x00000000000779c3 */ /* 0x000e620000002600 */
[----:B------:R-:W-:Y:S01]  /*0030*/  ULDC.64 UR4, c[0x0][0x240] ;  /* 0x0000900000047ab9 */ /* 0x000fe20000000a00 */
[----:B------:R-:W-:Y:S01]  /*0040*/  ULDC.64 UR44, c[0x0][0x208] ;  /* 0x00008200002c7ab9 */ /* 0x000fe20000000a00 */
[----:B------:R-:W2:Y:S05]  /*0050*/  S2R R2, SR_TID.X ;  /* 0x0000000000027919 */ /* 0x000eaa0000002100 */
[----:B------:R-:W3:Y:S08]  /*0060*/  LDC.64 R8, c[0x0][0x210] ;  /* 0x00008400ff087b82 */ /* 0x000ef00000000a00 */
[----:B------:R-:W4:Y:S01]  /*0070*/  LDC R119, c[0x0][0x248] ;  /* 0x00009200ff777b82 */ /* 0x000f220000000800 */
[----:B-1----:R-:W-:-:S04]  /*0080*/  UIMAD UR4, UR7, UR4, URZ ;  /* 0x00000004070472a4 */ /* 0x002fc8000f8e023f */
[----:B------:R-:W-:Y:S01]  /*0090*/  USHF.L.U32 UR6, UR4, 0x1, URZ ;  /* 0x0000000104067899 */ /* 0x000fe2000800063f */
[----:B0-----:R-:W-:-:S05]  /*00a0*/  IMAD.SHL.U32 R153, R153, 0x80, RZ ;  /* 0x0000008099997824 */ /* 0x001fca00078e00ff */
[----:B--2---:R-:W-:Y:S02]  /*00b0*/  LOP3.LUT R0, R153, 0x7f, R2, 0xf8, !PT ;  /* 0x0000007f99007812 */ /* 0x004fe400078ef802 */
[----:B----4-:R-:W-:-:S03]  /*00c0*/  SHF.L.U32 R17, R119, 0x3, RZ ;  /* 0x0000000377117819 */ /* 0x010fc600000006ff */
[----:B------:R-:W-:Y:S01]  /*00d0*/  IMAD R3, R0, UR5, RZ ;  /* 0x0000000500037c24 */ /* 0x000fe2000f8e02ff */
[----:B------:R-:W-:Y:S01]  /*00e0*/  UIMAD.WIDE UR4, UR4, 0x2, URZ ;  /* 0x00000002040478a5 */ /* 0x000fe2000f8e023f */
[----:B------:R-:W-:Y:S02]  /*00f0*/  IMAD R23, R119, 0x14, RZ ;  /* 0x0000001477177824 */ /* 0x000fe400078e02ff */
[C---:B------:R-:W-:Y:S02]  /*0100*/  IMAD.SHL.U32 R5, R3.reuse, 0x2, RZ ;  /* 0x0000000203057824 */ /* 0x040fe400078e00ff */
[----:B------:R-:W-:-:S03]  /*0110*/  IMAD.HI R6, R3, 0x2, RZ ;  /* 0x0000000203067827 */ /* 0x000fc600078e02ff */
[----:B---3--:R-:W-:Y:S01]  /*0120*/  IADD3 R4, P0, P1, R5, UR6, R8 ;  /* 0x0000000605047c10 */ /* 0x008fe2000f91e008 */
[C---:B------:R-:W-:Y:S02]  /*0130*/  IMAD R29, R119.reuse, 0x28, RZ ;  /* 0x00000028771d7824 */ /* 0x040fe400078e02ff */
[C---:B------:R-:W-:Y:S01]  /*0140*/  IMAD R19, R119.reuse, 0xa, RZ ;  /* 0x0000000a77137824 */ /* 0x040fe200078e02ff */
[----:B------:R-:W-:Y:S01]  /*0150*/  IADD3.X R5, R6, UR5, R9, P0, P1 ;  /* 0x0000000506057c10 */ /* 0x000fe200087e2409 */
[C---:B------:R-:W-:Y:S01]  /*0160*/  IMAD R13, R119.reuse, 0x50, RZ ;  /* 0x00000050770d7824 */ /* 0x040fe200078e02ff */
[CC--:B------:R-:W-:Y:S01]  /*0170*/  LEA R16, P3, R119.reuse, R4.reuse, 0x4 ;  /* 0x0000000477107211 */ /* 0x0c0fe200078620ff */
[----:B------:R-:W-:Y:S01]  /*0180*/  IMAD R7, R119, 0x5, RZ ;  /* 0x0000000577077824 */ /* 0x000fe200078e02ff */
[-C--:B------:R-:W-:Y:S01]  /*0190*/  IADD3 R18, P1, R23, R4.reuse, RZ ;  /* 0x0000000417127210 */ /* 0x080fe20007f3e0ff */
[----:B------:R-:W-:Y:S01]  /*01a0*/  IMAD R11, R119, 0x6, RZ ;  /* 0x00000006770b7824 */ /* 0x000fe200078e02ff */
[-C--:B------:R-:W-:Y:S01]  /*01b0*/  LEA.HI.X.SX32 R17, R17, R5.reuse, 0x1, P3 ;  /* 0x0000000511117211 */ /* 0x080fe200018f0eff */
[----:B------:R-:W-:Y:S01]  /*01c0*/  IMAD R35, R119, 0x18, RZ ;  /* 0x0000001877237824 */ /* 0x000fe200078e02ff */
[-C--:B------:R-:W-:Y:S01]  /*01d0*/  IADD3 R22, P3, R29, R4.reuse, RZ ;  /* 0x000000041d167210 */ /* 0x080fe20007f7e0ff */
[----:B------:R-:W-:Y:S01]  /*01e0*/  IMAD R187, R119, 0x60, RZ ;  /* 0x0000006077bb7824 */ /* 0x000fe200078e02ff */
[-C--:B------:R-:W-:Y:S01]  /*01f0*/  IADD3 R12, P2, R19, R4.reuse, RZ ;  /* 0x00000004130c7210 */ /* 0x080fe20007f5e0ff */
[----:B------:R-:W-:Y:S01]  /*0200*/  IMAD.SHL.U32 R25, R119, 0x20, RZ ;  /* 0x0000002077197824 */ /* 0x000fe200078e00ff */
[-C--:B------:R-:W-:Y:S01]  /*0210*/  IADD3 R6, P0, R13, R4.reuse, RZ ;  /* 0x000000040d067210 */ /* 0x080fe20007f1e0ff */
[----:B------:R-:W-:Y:S01]  /*0220*/  IMAD R9, R119, 0x3, RZ ;  /* 0x0000000377097824 */ /* 0x000fe200078e02ff */
[-C--:B------:R-:W-:Y:S01]  /*0230*/  LEA.HI.X.SX32 R19, R19, R5.reuse, 0x1, P1 ;  /* 0x0000000513137211 */ /* 0x080fe200008f0eff */
[----:B------:R-:W-:Y:S01]  /*0240*/  IMAD R33, R119, 0xc, RZ ;  /* 0x0000000c77217824 */ /* 0x000fe200078e02ff */
[-C--:B------:R-:W-:Y:S01]  /*0250*/  LEA.HI.X.SX32 R23, R23, R5.reuse, 0x1, P3 ;  /* 0x0000000517177211 */ /* 0x080fe200018f0eff */
[----:B------:R-:W-:Y:S01]  /*0260*/  IMAD R39, R119, 0x30, RZ ;  /* 0x0000003077277824 */ /* 0x000fe200078e02ff */
[-C--:B------:R-:W-:Y:S01]  /*0270*/  LEA.HI.X.SX32 R13, R7, R5.reuse, 0x1, P2 ;  /* 0x00000005070d7211 */ /* 0x080fe200010f0eff */
[C---:B------:R-:W-:Y:S01]  /*0280*/  IMAD R41, R119.reuse, 0xe, RZ ;  /* 0x0000000e77297824 */ /* 0x040fe200078e02ff */
[CC--:B------:R-:W-:Y:S01]  /*0290*/  LEA R24, P1, R119.reuse, R4.reuse, 0x6 ;  /* 0x0000000477187211 */ /* 0x0c0fe200078230ff */
[----:B------:R-:W-:Y:S01]  /*02a0*/  IMAD R49, R119, 0x38, RZ ;  /* 0x0000003877317824 */ /* 0x000fe200078e02ff */
[-C--:B------:R-:W-:Y:S01]  /*02b0*/  IADD3 R28, P3, R11, R4.reuse, RZ ;  /* 0x000000040b1c7210 */ /* 0x080fe20007f7e0ff */
[----:B------:R-:W-:Y:S01]  /*02c0*/  IMAD R189, R119, 0x70, RZ ;  /* 0x0000007077bd7824 */ /* 0x000fe200078e02ff */
[-C--:B------:R-:W-:Y:S01]  /*02d0*/  LEA.HI.X.SX32 R7, R29, R5.reuse, 0x1, P0 ;  /* 0x000000051d077211 */ /* 0x080fe200000f0eff */
[----:B------:R-:W-:Y:S01]  /*02e0*/  IMAD.SHL.U32 R21, R119, 0x10, RZ ;  /* 0x0000001077157824 */ /* 0x000fe200078e00ff */
[-C--:B------:R-:W-:Y:S01]  /*02f0*/  IADD3 R8, P5, R187, R4.reuse, RZ ;  /* 0x00000004bb087210 */ /* 0x080fe20007fbe0ff */
[----:B------:R-:W-:Y:S01]  /*0300*/  IMAD R191, R119, 0x7e, RZ ;  /* 0x0000007e77bf7824 */ /* 0x000fe200078e02ff */
[-C--:B------:R-:W-:Y:S01]  /*0310*/  IADD3 R32, P0, R35, R4.reuse, RZ ;  /* 0x0000000423207210 */ /* 0x080fe20007f1e0ff */
[C---:B------:R-:W-:Y:S01]  /*0320*/  IMAD R31, R119.reuse, 0x42, RZ ;  /* 0x00000042771f7824 */ /* 0x040fe200078e02ff */
[CC--:B------:R-:W-:Y:S01]  /*0330*/  LEA R20, P2, R119.reuse, R4.reuse, 0x5 ;  /* 0x0000000477147211 */ /* 0x0c0fe200078428ff */
[----:B------:R-:W-:Y:S01]  /*0340*/  IMAD R43, R119, 0x1c, RZ ;  /* 0x0000001c772b7824 */ /* 0x000fe200078e02ff */
[-C--:B------:R-:W-:Y:S01]  /*0350*/  LEA.HI.X.SX32 R25, R25, R5.reuse, 0x1, P1 ;  /* 0x0000000519197211 */ /* 0x080fe200008f0eff */
[----:B------:R-:W-:Y:S01]  /*0360*/  IMAD R15, R119, 0x7, RZ ;  /* 0x00000007770f7824 */ /* 0x000fe200078e02ff */
[-C--:B------:R-:W-:Y:S01]  /*0370*/  LEA.HI.X.SX32 R29, R9, R5.reuse, 0x1, P3 ;  /* 0x00000005091d7211 */ /* 0x080fe200018f0eff */
        /* <DEDUP_REMOVED lines=9> */
[-C--:B------:R-:W-:Y:S01]  /*0410*/  IADD3 R10, P6, R189, R4.reuse, RZ ;  /* 0x00000004bd0a7210 */ /* 0x080fe20007fde0ff */
[----:B------:R-:W-:Y:S01]  /*0420*/  IMAD R55, R119, 0x9, RZ ;  /* 0x0000000977377824 */ /* 0x000fe200078e02ff */
[-C--:B------:R-:W-:Y:S01]  /*0430*/  IADD3 R38, P0, R41, R4.reuse, RZ ;  /* 0x0000000429267210 */ /* 0x080fe20007f1e0ff */
[----:B------:R-:W-:Y:S01]  /*0440*/  IMAD R57, R119, 0xb, RZ ;  /* 0x0000000b77397824 */ /* 0x000fe200078e02ff */
[-C--:B------:R-:W-:Y:S01]  /*0450*/  IADD3 R42, P5, R49, R4.reuse, RZ ;  /* 0x00000004312a7210 */ /* 0x080fe20007fbe0ff */
[C---:B------:R-:W-:Y:S01]  /*0460*/  IMAD R59, R119.reuse, 0xd, RZ ;  /* 0x0000000d773b7824 */ /* 0x040fe200078e02ff */
[C---:B------:R-:W-:Y:S01]  /*0470*/  SHF.L.U32 R51, R119.reuse, 0x1, RZ ;  /* 0x0000000177337819 */ /* 0x040fe200000006ff */
[----:B------:R-:W-:Y:S01]  /*0480*/  IMAD R83, R119, 0x1e, RZ ;  /* 0x0000001e77537824 */ /* 0x000fe200078e02ff */
[-C--:B------:R-:W-:Y:S01]  /*0490*/  IADD3 R14, P4, R191, R4.reuse, RZ ;  /* 0x00000004bf0e7210 */ /* 0x080fe20007f9e0ff */
[----:B------:R-:W-:Y:S01]  /*04a0*/  IMAD R37, R119, 0x22, RZ ;  /* 0x0000002277257824 */ /* 0x000fe200078e02ff */
[-C--:B------:R-:W-:Y:S01]  /*04b0*/  LEA.HI.X.SX32 R21, R21, R5.reuse, 0x1, P2 ;  /* 0x0000000515157211 */ /* 0x080fe200010f0eff */
[----:B------:R-:W-:Y:S01]  /*04c0*/  IMAD R47, R119, 0x24, RZ ;  /* 0x00000024772f7824 */ /* 0x000fe200078e02ff */
        /* <DEDUP_REMOVED lines=12> */
[-C--:B------:R-:W-:Y:S01]  /*0590*/  LEA.HI.X.SX32 R11, R49, R5.reuse, 0x1, P6 ;  /* 0x00000005310b7211 */ /* 0x080fe200030f0eff */
[----:B------:R-:W-:Y:S01]  /*05a0*/  IMAD R69, R119, 0x15, RZ ;  /* 0x0000001577457824 */ /* 0x000fe200078e02ff */
[-C--:B------:R-:W-:Y:S01]  /*05b0*/  IADD3 R48, P5, R51, R4.reuse, RZ ;  /* 0x0000000433307210 */ /* 0x080fe20007fbe0ff */
[C---:B------:R-:W-:Y:S01]  /*05c0*/  IMAD R103, R119.reuse, 0x2e, RZ ;  /* 0x0000002e77677824 */ /* 0x040fe200078e02ff */
[CC--:B------:R-:W-:Y:S01]  /*05d0*/  LEA R50, P6, R119.reuse, R4.reuse, 0x2 ;  /* 0x0000000477327211 */ /* 0x0c0fe200078c10ff */
[----:B------:R-:W-:Y:S01]  /*05e0*/  IMAD R109, R119, 0x32, RZ ;  /* 0x00000032776d7824 */ /* 0x000fe200078e02ff */
[-C--:B------:R-:W-:Y:S01]  /*05f0*/  LEA.HI.X.SX32 R15, R179, R5.reuse, 0x1, P4 ;  /* 0x00000005b30f7211 */ /* 0x080fe200020f0eff */
[C---:B------:R-:W-:Y:S01]  /*0600*/  IMAD R113, R119.reuse, 0x34, RZ ;  /* 0x0000003477717824 */ /* 0x040fe200078e02ff */
[CC--:B------:R-:W-:Y:S01]  /*0610*/  LEA R52, P4, R119.reuse, R4.reuse, 0x3 ;  /* 0x0000000477347211 */ /* 0x0c0fe200078818ff */
[C---:B------:R-:W-:Y:S01]  /*0620*/  IMAD R73, R119.reuse, 0x17, RZ ;  /* 0x0000001777497824 */ /* 0x040fe200078e02ff */
[CC--:B------:R-:W-:Y:S01]  /*0630*/  LEA.HI.X.SX32 R49, R119.reuse, R5.reuse, 0x1, P5 ;  /* 0x0000000577317211 */ /* 0x0c0fe200028f0eff */
[----:B------:R-:W-:Y:S01]  /*0640*/  IMAD R75, R119, 0x19, RZ ;  /* 0x00000019774b7824 */ /* 0x000fe200078e02ff */
[-C--:B------:R-:W-:Y:S01]  /*0650*/  LEA.HI.X.SX32 R51, R51, R5.reuse, 0x1, P6 ;  /* 0x0000000533337211 */ /* 0x080fe200030f0eff */
[----:B------:R-:W-:Y:S01]  /*0660*/  IMAD R117, R119, 0x36, RZ ;  /* 0x0000003677757824 */ /* 0x000fe200078e02ff */
[-C--:B------:R-:W-:Y:S01]  /*0670*/  IADD3 R54, P5, R65, R4.reuse, RZ ;  /* 0x0000000441367210 */ /* 0x080fe20007fbe0ff */
        /* <DEDUP_REMOVED lines=85> */
[----:B------:R-:W-:Y:S01]  /*0bd0*/  LEA.HI.X.SX32 R87, R87, R5, 0x1, P6 ;  /* 0x0000000557577211 */ /* 0x000fe200030f0eff */
[----:B------:R-:W-:Y:S01]  /*0be0*/  IMAD R121, R119, 0x37, RZ ;  /* 0x0000003777797824 */ /* 0x000fe200078e02ff */
[-C--:B------:R-:W-:Y:S01]  /*0bf0*/  IADD3 R90, P5, R173, R4.reuse, RZ ;  /* 0x00000004ad5a7210 */ /* 0x080fe20007fbe0ff */
[----:B------:R0:W2:Y:S01]  /*0c00*/  LDG.E.U16 R3, desc[UR44][R4.64] ;  /* 0x0000002c04037981 */ /* 0x0000a2000c1e1500 */
[-C--:B------:R-:W-:Y:S01]  /*0c10*/  IADD3 R92, P2, R171, R4.reuse, RZ ;  /* 0x00000004ab5c7210 */ /* 0x080fe20007f5e0ff */
[----:B------:R-:W-:Y:S01]  /*0c20*/  IMAD R129, R119, 0x39, RZ ;  /* 0x0000003977817824 */ /* 0x000fe200078e02ff */
[-C--:B------:R-:W-:Y:S01]  /*0c30*/  IADD3 R94, P1, R169, R4.reuse, RZ ;  /* 0x00000004a95e7210 */ /* 0x080fe20007f3e0ff */
[----:B------:R-:W3:Y:S01]  /*0c40*/  LDG.E.U16 R16, desc[UR44][R16.64] ;  /* 0x0000002c10107981 */ /* 0x000ee2000c1e1500 */
[----:B------:R-:W-:-:S02]  /*0c50*/  IADD3 R96, P0, R167, R4, RZ ;  /* 0x00000004a7607210 */ /* 0x000fc40007f1e0ff */
[-C--:B------:R-:W-:Y:S01]  /*0c60*/  IADD3 R98, P3, R165, R4.reuse, RZ ;  /* 0x00000004a5627210 */ /* 0x080fe20007f7e0ff */
[----:B------:R-:W4:Y:S01]  /*0c70*/  LDG.E.U16 R20, desc[UR44][R20.64] ;  /* 0x0000002c14147981 */ /* 0x000f22000c1e1500 */
[-C--:B------:R-:W-:Y:S02]  /*0c80*/  IADD3 R100, P6, R163, R4.reuse, RZ ;  /* 0x00000004a3647210 */ /* 0x080fe40007fde0ff */
[-C--:B------:R-:W-:Y:S01]  /*0c90*/  LEA.HI.X.SX32 R89, R89, R5.reuse, 0x1, P4 ;  /* 0x0000000559597211 */ /* 0x080fe200020f0eff */
[----:B------:R-:W5:Y:S01]  /*0ca0*/  LDG.E.U16 R24, desc[UR44][R24.64] ;  /* 0x0000002c18187981 */ /* 0x000f62000c1e1500 */
[----:B------:R-:W-:Y:S02]  /*0cb0*/  IADD3 R102, P4, R161, R4, RZ ;  /* 0x00000004a1667210 */ /* 0x000fe40007f9e0ff */
[-C--:B------:R-:W-:Y:S01]  /*0cc0*/  LEA.HI.X.SX32 R91, R91, R5.reuse, 0x1, P5 ;  /* 0x000000055b5b7211 */ /* 0x080fe200028f0eff */
[----:B------:R-:W5:Y:S01]  /*0cd0*/  LDG.E.U16 R6, desc[UR44][R6.64] ;  /* 0x0000002c06067981 */ /* 0x000f62000c1e1500 */
[----:B------:R-:W-:-:S02]  /*0ce0*/  LEA.HI.X.SX32 R93, R93, R5, 0x1, P2 ;  /* 0x000000055d5d7211 */ /* 0x000fc400010f0eff */
[-C--:B------:R-:W-:Y:S01]  /*0cf0*/  LEA.HI.X.SX32 R95, R95, R5.reuse, 0x1, P1 ;  /* 0x000000055f5f7211 */ /* 0x080fe200008f0eff */
[----:B------:R-:W5:Y:S01]  /*0d00*/  LDG.E.U16 R34, desc[UR44][R34.64] ;  /* 0x0000002c22227981 */ /* 0x000f62000c1e1500 */
[-C--:B------:R-:W-:Y:S02]  /*0d10*/  LEA.HI.X.SX32 R97, R97, R5.reuse, 0x1, P0 ;  /* 0x0000000561617211 */ /* 0x080fe400000f0eff */
[-C--:B------:R-:W-:Y:S01]  /*0d20*/  LEA.HI.X.SX32 R99, R99, R5.reuse, 0x1, P3 ;  /* 0x0000000563637211 */ /* 0x080fe200018f0eff */
[----:B------:R1:W5:Y:S01]  /*0d30*/  LDG.E.U16 R8, desc[UR44][R8.64] ;  /* 0x0000002c08087981 */ /* 0x000362000c1e1500 */
[----:B------:R-:W-:Y:S02]  /*0d40*/  LEA.HI.X.SX32 R101, R101, R5, 0x1, P6 ;  /* 0x0000000565657211 */ /* 0x000fe400030f0eff */
[-C--:B------:R-:W-:Y:S01]  /*0d50*/  IADD3 R104, P5, R159, R4.reuse, RZ ;  /* 0x000000049f687210 */ /* 0x080fe20007fbe0ff */
[----:B------:R-:W5:Y:S01]  /*0d60*/  LDG.E.U16 R10, desc[UR44][R10.64] ;  /* 0x0000002c0a0a7981 */ /* 0x000f62000c1e1500 */
[----:B------:R-:W-:-:S02]  /*0d70*/  IADD3 R106, P2, R157, R4, RZ ;  /* 0x000000049d6a7210 */ /* 0x000fc40007f5e0ff */
[-C--:B------:R-:W-:Y:S01]  /*0d80*/  IADD3 R108, P1, R155, R4.reuse, RZ ;  /* 0x000000049b6c7210 */ /* 0x080fe20007f3e0ff */
[----:B------:R-:W5:Y:S01]  /*0d90*/  LDG.E.U16 R48, desc[UR44][R48.64] ;  /* 0x0000002c30307981 */ /* 0x000f62000c1e1500 */
[-C--:B------:R-:W-:Y:S02]  /*0da0*/  IADD3 R110, P0, R151, R4.reuse, RZ ;  /* 0x00000004976e7210 */ /* 0x080fe40007f1e0ff */
[-C--:B------:R-:W-:Y:S01]  /*0db0*/  IADD3 R112, P3, R149, R4.reuse, RZ ;  /* 0x0000000495707210 */ /* 0x080fe20007f7e0ff */
[----:B------:R-:W5:Y:S01]  /*0dc0*/  LDG.E.U16 R54, desc[UR44][R54.64] ;  /* 0x0000002c36367981 */ /* 0x000f62000c1e1500 */
[-C--:B------:R-:W-:Y:S02]  /*0dd0*/  IADD3 R114, P6, R147, R4.reuse, RZ ;  /* 0x0000000493727210 */ /* 0x080fe40007fde0ff */
[----:B------:R-:W-:Y:S01]  /*0de0*/  LEA.HI.X.SX32 R103, R103, R5, 0x1, P4 ;  /* 0x0000000567677211 */ /* 0x000fe200020f0eff */
[----:B------:R-:W5:Y:S01]  /*0df0*/  LDG.E.U16 R62, desc[UR44][R62.64] ;  /* 0x0000002c3e3e7981 */ /* 0x000f62000c1e1500 */
[----:B------:R-:W-:-:S02]  /*0e00*/  IADD3 R116, P4, R145, R4, RZ ;  /* 0x0000000491747210 */ /* 0x000fc40007f9e0ff */
[-C--:B------:R-:W-:Y:S01]  /*0e10*/  LEA.HI.X.SX32 R105, R105, R5.reuse, 0x1, P5 ;  /* 0x0000000569697211 */ /* 0x080fe200028f0eff */
[----:B------:R-:W5:Y:S01]  /*0e20*/  LDG.E.U16 R74, desc[UR44][R74.64] ;  /* 0x0000002c4a4a7981 */ /* 0x000f62000c1e1500 */
[-C--:B------:R-:W-:Y:S02]  /*0e30*/  LEA.HI.X.SX32 R107, R107, R5.reuse, 0x1, P2 ;  /* 0x000000056b6b7211 */ /* 0x080fe400010f0eff */
[-C--:B------:R-:W-:Y:S01]  /*0e40*/  LEA.HI.X.SX32 R109, R109, R5.reuse, 0x1, P1 ;  /* 0x000000056d6d7211 */ /* 0x080fe200008f0eff */
[----:B------:R-:W5:Y:S01]  /*0e50*/  LDG.E.U16 R26, desc[UR44][R26.64] ;  /* 0x0000002c1a1a7981 */ /* 0x000f62000c1e1500 */
[-C--:B------:R-:W-:Y:S02]  /*0e60*/  LEA.HI.X.SX32 R111, R111, R5.reuse, 0x1, P0 ;  /* 0x000000056f6f7211 */ /* 0x080fe400000f0eff */
[-C--:B------:R-:W-:Y:S01]  /*0e70*/  LEA.HI.X.SX32 R113, R113, R5.reuse, 0x1, P3 ;  /* 0x0000000571717211 */ /* 0x080fe200018f0eff */
[----:B------:R-:W5:Y:S01]  /*0e80*/  LDG.E.U16 R92, desc[UR44][R92.64] ;  /* 0x0000002c5c5c7981 */ /* 0x000f62000c1e1500 */
[----:B------:R-:W-:-:S02]  /*0e90*/  LEA.HI.X.SX32 R115, R115, R5, 0x1, P6 ;  /* 0x0000000573737211 */ /* 0x000fc400030f0eff */
[-C--:B------:R-:W-:Y:S01]  /*0ea0*/  IADD3 R118, P5, R143, R4.reuse, RZ ;  /* 0x000000048f767210 */ /* 0x080fe20007fbe0ff */
[----:B------:R-:W5:Y:S01]  /*0eb0*/  LDG.E.U16 R106, desc[UR44][R106.64] ;  /* 0x0000002c6a6a7981 */ /* 0x000f62000c1e1500 */
[-C--:B------:R-:W-:Y:S02]  /*0ec0*/  IADD3 R120, P2, R141, R4.reuse, RZ ;  /* 0x000000048d787210 */ /* 0x080fe40007f5e0ff */
[-C--:B------:R-:W-:Y:S01]  /*0ed0*/  IADD3 R126, P1, R139, R4.reuse, RZ ;  /* 0x000000048b7e7210 */ /* 0x080fe20007f3e0ff */
[----:B------:R-:W5:Y:S01]  /*0ee0*/  LDG.E.U16 R18, desc[UR44][R18.64] ;  /* 0x0000002c12127981 */ /* 0x000f62000c1e1500 */
[-C--:B------:R-:W-:Y:S02]  /*0ef0*/  IADD3 R128, P0, R137, R4.reuse, RZ ;  /* 0x0000000489807210 */ /* 0x080fe40007f1e0ff */
[-C--:B------:R-:W-:Y:S01]  /*0f00*/  IADD3 R124, P3, R135, R4.reuse, RZ ;  /* 0x00000004877c7210 */ /* 0x080fe20007f7e0ff */
[----:B------:R-:W5:Y:S01]  /*0f10*/  LDG.E.U16 R50, desc[UR44][R50.64] ;  /* 0x0000002c32327981 */ /* 0x000f62000c1e1500 */
[-C--:B------:R-:W-:Y:S01]  /*0f20*/  IADD3 R130, P6, R133, R4.reuse, RZ ;  /* 0x0000000485827210 */ /* 0x080fe20007fde0ff */
[----:B------:R-:W-:Y:S01]  /*0f30*/  IMAD R133, R119, 0x3d, RZ ;  /* 0x0000003d77857824 */ /* 0x000fe200078e02ff */
[-C--:B------:R-:W-:Y:S01]  /*0f40*/  LEA.HI.X.SX32 R117, R117, R5.reuse, 0x1, P4 ;  /* 0x0000000575757211 */ /* 0x080fe200020f0eff */
[----:B------:R-:W5:Y:S01]  /*0f50*/  LDG.E.U16 R64, desc[UR44][R64.64] ;  /* 0x0000002c40407981 */ /* 0x000f62000c1e1500 */
[----:B0-----:R-:W-:Y:S01]  /*0f60*/  IADD3 R4, P4, R131, R4, RZ ;  /* 0x0000000483047210 */ /* 0x001fe20007f9e0ff */
[----:B------:R-:W-:Y:S01]  /*0f70*/  IMAD R131, R119, 0x3b, RZ ;  /* 0x0000003b77837824 */ /* 0x000fe200078e02ff */
[-C--:B------:R-:W-:Y:S01]  /*0f80*/  LEA.HI.X.SX32 R119, R121, R5.reuse, 0x1, P5 ;  /* 0x0000000579777211 */ /* 0x080fe200028f0eff */
[----:B------:R-:W5:Y:S01]  /*0f90*/  LDG.E.U16 R76, desc[UR44][R76.64] ;  /* 0x0000002c4c4c7981 */ /* 0x000f62000c1e1500 */
[----:B------:R-:W-:-:S02]  /*0fa0*/  LEA.HI.X.SX32 R121, R129, R5, 0x1, P2 ;  /* 0x0000000581797211 */ /* 0x000fc400010f0eff */
[-C--:B------:R-:W-:Y:S01]  /*0fb0*/  LEA.HI.X.SX32 R127, R127, R5.reuse, 0x1, P1 ;  /* 0x000000057f7f7211 */ /* 0x080fe200008f0eff */
[----:B------:R-:W5:Y:S01]  /*0fc0*/  LDG.E.U16 R36, desc[UR44][R36.64] ;  /* 0x0000002c24247981 */ /* 0x000f62000c1e1500 */
[-C--:B------:R-:W-:Y:S02]  /*0fd0*/  LEA.HI.X.SX32 R129, R131, R5.reuse, 0x1, P0 ;  /* 0x0000000583817211 */ /* 0x080fe400000f0eff */
[-C--:B------:R-:W-:Y:S01]  /*0fe0*/  LEA.HI.X.SX32 R125, R125, R5.reuse, 0x1, P3 ;  /* 0x000000057d7d7211 */ /* 0x080fe200018f0eff */
[----:B------:R-:W5:Y:S01]  /*0ff0*/  LDG.E.U16 R120, desc[UR44][R120.64] ;  /* 0x0000002c78787981 */ /* 0x000f62000c1e1500 */
[-C--:B------:R-:W-:Y:S02]  /*1000*/  LEA.HI.X.SX32 R131, R133, R5.reuse, 0x1, P6 ;  /* 0x0000000585837211 */ /* 0x080fe400030f0eff */
[----:B------:R-:W-:Y:S01]  /*1010*/  LEA.HI.X.SX32 R5, R123, R5, 0x1, P4 ;  /* 0x000000057b057211 */ /* 0x000fe200020f0eff */
[----:B------:R-:W5:Y:S04]  /*1020*/  LDG.E.U16 R94, desc[UR44][R94.64] ;  /* 0x0000002c5e5e7981 */ /* 0x000f68000c1e1500 */
        /* <DEDUP_REMOVED lines=30> */
[----:B------:R0:W5:Y:S04]  /*1210*/  LDG.E.U16 R89, desc[UR44][R88.64] ;  /* 0x0000002c58597981 */ /* 0x000168000c1e1500 */
[----:B------:R-:W5:Y:S04]  /*1220*/  LDG.E.U16 R102, desc[UR44][R102.64] ;  /* 0x0000002c66667981 */ /* 0x000f68000c1e1500 */
[----:B------:R-:W5:Y:S04]  /*1230*/  LDG.E.U16 R116, desc[UR44][R116.64] ;  /* 0x0000002c74747981 */ /* 0x000f68000c1e1500 */
[----:B------:R0:W5:Y:S04]  /*1240*/  LDG.E.U16 R4, desc[UR44][R4.64] ;  /* 0x0000002c04047981 */ /* 0x000168000c1e1500 */
[----:B------:R-:W5:Y:S04]  /*1250*/  LDG.E.U16 R38, desc[UR44][R38.64] ;  /* 0x0000002c26267981 */ /* 0x000f68000c1e1500 */
[----:B------:R-:W5:Y:S04]  /*1260*/  LDG.E.U16 R60, desc[UR44][R60.64] ;  /* 0x0000002c3c3c7981 */ /* 0x000f68000c1e1500 */
[----:B------:R-:W5:Y:S04]  /*1270*/  LDG.E.U16 R72, desc[UR44][R72.64] ;  /* 0x0000002c48487981 */ /* 0x000f68000c1e1500 */
[----:B------:R-:W5:Y:S04]  /*1280*/  LDG.E.U16 R84, desc[UR44][R84.64] ;  /* 0x0000002c54547981 */ /* 0x000f68000c1e1500 */
[----:B------:R-:W5:Y:S04]  /*1290*/  LDG.E.U16 R90, desc[UR44][R90.64] ;  /* 0x0000002c5a5a7981 */ /* 0x000f68000c1e1500 */
[----:B------:R-:W5:Y:S04]  /*12a0*/  LDG.E.U16 R104, desc[UR44][R104.64] ;  /* 0x0000002c68687981 */ /* 0x000f68000c1e1500 */
[----:B------:R-:W5:Y:S04]  /*12b0*/  LDG.E.U16 R118, desc[UR44][R118.64] ;  /* 0x0000002c76767981 */ /* 0x000f68000c1e1500 */
[----:B------:R5:W5:Y:S01]  /*12c0*/  LDG.E.U16 R14, desc[UR44][R14.64] ;  /* 0x0000002c0e0e7981 */ /* 0x000b62000c1e1500 */
[----:B------:R-:W0:Y:S01]  /*12d0*/  S2UR UR4, SR_CgaCtaId ;  /* 0x00000000000479c3 */ /* 0x000e220000008800 */
[C---:B-1----:R-:W-:Y:S01]  /*12e0*/  LOP3.LUT R9, R2.reuse, 0x3f, RZ, 0xc0, !PT ;  /* 0x0000003f02097812 */ /* 0x042fe200078ec0ff */
[----:B------:R-:W-:Y:S01]  /*12f0*/  UMOV UR16, 0x400 ;  /* 0x0000040000107882 */ /* 0x000fe20000000000 */
[----:B0-----:R-:W-:-:S03]  /*1300*/  LOP3.LUT R88, R2, 0x40, RZ, 0xc0, !PT ;  /* 0x0000004002587812 */ /* 0x001fc600078ec0ff */
[----:B------:R-:W-:Y:S01]  /*1310*/  IMAD.SHL.U32 R7, R9, 0x2, RZ ;  /* 0x0000000209077824 */ /* 0x000fe200078e00ff */
[----:B------:R-:W-:-:S04]  /*1320*/  IADD3 R150, R153, 0x80, RZ ;  /* 0x0000008099967810 */ /* 0x000fc80007ffe0ff */
[----:B------:R-:W-:Y:S02]  /*1330*/  LEA R5, R88, R7, 0x7 ;  /* 0x0000000758057211 */ /* 0x000fe400078e38ff */
[----:B------:R-:W-:Y:S02]  /*1340*/  ISETP.GE.AND P0, PT, R150, 0x1, PT ;  /* 0x000000019600780c */ /* 0x000fe40003f06270 */
[C---:B------:R-:W-:Y:S01]  /*1350*/  LOP3.LUT R11, R5.reuse, 0x10, RZ, 0x3c, !PT ;  /* 0x00000010050b7812 */ /* 0x040fe200078e3cff */
[----:B------:R-:W-:Y:S01]  /*1360*/  ULEA UR16, UR4, UR16, 0x18 ;  /* 0x0000001004107291 */ /* 0x000fe2000f8ec03f */
[----:B------:R-:W-:Y:S01]  /*1370*/  LOP3.LUT R13, R5, 0x20, RZ, 0x3c, !PT ;  /* 0x00000020050d7812 */ /* 0x000fe200078e3cff */
[C---:B------:R-:W-:Y:S01]  /*1380*/  IMAD.SHL.U32 R152, R2.reuse, 0x40, RZ ;  /* 0x0000004002987824 */ /* 0x040fe200078e00ff */
[C---:B------:R-:W-:Y:S01]  /*1390*/  LOP3.LUT R151, R2.reuse, 0x60, RZ, 0xc0, !PT ;  /* 0x0000006002977812 */ /* 0x040fe200078ec0ff */
[----:B------:R-:W-:Y:S01]  /*13a0*/  IMAD.MOV.U32 R17, RZ, RZ, 0x3f800000 ;  /* 0x3f800000ff117424 */ /* 0x000fe200078e00ff */
[----:B------:R-:W-:Y:S01]  /*13b0*/  LOP3.LUT R154, R2, 0xf, RZ, 0xc0, !PT ;  /* 0x0000000f029a7812 */ /* 0x000fe200078ec0ff */
[----:B------:R-:W-:Y:S01]  /*13c0*/  IMAD.MOV.U32 R99, RZ, RZ, -0x800000 ;  /* 0xff800000ff637424 */ /* 0x000fe200078e00ff */
[----:B------:R-:W-:-:S02]  /*13d0*/  LOP3.LUT R152, R152, 0x400, RZ, 0xc0, !PT ;  /* 0x0000040098987812 */ /* 0x000fc400078ec0ff */
[----:B--2---:R0:W-:Y:S04]  /*13e0*/  STS.U16 [R5+UR16], R3 ;  /* 0x0000000305007988 */ /* 0x0041e80008000410 */
[----:B---3--:R-:W-:Y:S04]  /*13f0*/  STS.U16 [R5+UR16+0x400], R16 ;  /* 0x0004001005007988 */ /* 0x008fe80008000410 */
[----:B----4-:R-:W-:Y:S01]  /*1400*/  STS.U16 [R5+UR16+0x800], R20 ;  /* 0x0008001405007988 */ /* 0x010fe20008000410 */
[----:B0-----:R-:W-:-:S03]  /*1410*/  LOP3.LUT R3, R5, 0x30, RZ, 0x3c, !PT ;  /* 0x0000003005037812 */ /* 0x001fc600078e3cff */
[----:B-----5:R-:W-:Y:S04]  /*1420*/  STS.U16 [R5+UR16+0x1000], R24 ;  /* 0x0010001805007988 */ /* 0x020fe80008000410 */
[----:B------:R-:W-:Y:S04]  /*1430*/  STS.U16 [R5+UR16+0x1400], R6 ;  /* 0x0014000605007988 */ /* 0x000fe80008000410 */
[----:B------:R-:W-:Y:S04]  /*1440*/  STS.U16 [R5+UR16+0xc00], R34 ;  /* 0x000c002205007988 */ /* 0x000fe80008000410 */
[----:B------:R-:W-:Y:S04]  /*1450*/  STS.U16 [R5+UR16+0x1800], R8 ;  /* 0x0018000805007988 */ /* 0x000fe80008000410 */
[----:B------:R-:W-:Y:S04]  /*1460*/  STS.U16 [R5+UR16+0x1c00], R10 ;  /* 0x001c000a05007988 */ /* 0x000fe80008000410 */
[----:B------:R-:W-:Y:S04]  /*1470*/  STS.U16 [R11+UR16+0x80], R48 ;  /* 0x000080300b007988 */ /* 0x000fe80008000410 */
[----:B------:R-:W-:Y:S04]  /*1480*/  STS.U16 [R11+UR16+0x480], R54 ;  /* 0x000480360b007988 */ /* 0x000fe80008000410 */
[----:B------:R0:W-:Y:S04]  /*1490*/  STS.U16 [R11+UR16+0x880], R62 ;  /* 0x0008803e0b007988 */ /* 0x0001e80008000410 */
[----:B------:R1:W-:Y:S04]  /*14a0*/  STS.U16 [R11+UR16+0xc80], R74 ;  /* 0x000c804a0b007988 */ /* 0x0003e80008000410 */
[----:B------:R2:W-:Y:S04]  /*14b0*/  STS.U16 [R11+UR16+0x1080], R26 ;  /* 0x0010801a0b007988 */ /* 0x0005e80008000410 */
[----:B------:R-:W-:Y:S04]  /*14c0*/  STS.U16 [R11+UR16+0x1480], R92 ;  /* 0x0014805c0b007988 */ /* 0x000fe80008000410 */
[----:B------:R-:W-:Y:S01]  /*14d0*/  STS.U16 [R11+UR16+0x1880], R106 ;  /* 0x0018806a0b007988 */ /* 0x000fe20008000410 */
[----:B------:R-:W-:Y:S01]  /*14e0*/  IMAD.MOV.U32 R97, RZ, RZ, -0x800000 ;  /* 0xff800000ff617424 */ /* 0x000fe200078e00ff */
[----:B0-----:R-:W-:Y:S01]  /*14f0*/  CS2R R62, SRZ ;  /* 0x00000000003e7805 */ /* 0x001fe2000001ff00 */
[----:B------:R-:W-:Y:S01]  /*1500*/  IMAD.MOV.U32 R19, RZ, RZ, 0x3f800000 ;  /* 0x3f800000ff137424 */ /* 0x000fe200078e00ff */
[----:B-1----:R-:W-:Y:S01]  /*1510*/  CS2R R74, SRZ ;  /* 0x00000000004a7805 */ /* 0x002fe2000001ff00 */
[----:B------:R-:W-:Y:S01]  /*1520*/  IMAD.MOV.U32 R132, RZ, RZ, 0x3f800000 ;  /* 0x3f800000ff847424 */ /* 0x000fe200078e00ff */
[----:B------:R-:W-:-:S02]  /*1530*/  CS2R R24, SRZ ;  /* 0x0000000000187805 */ /* 0x000fc4000001ff00 */
[----:B--2---:R-:W-:Y:S02]  /*1540*/  CS2R R26, SRZ ;  /* 0x00000000001a7805 */ /* 0x004fe4000001ff00 */
[----:B------:R-:W-:Y:S02]  /*1550*/  CS2R R34, SRZ ;  /* 0x0000000000227805 */ /* 0x000fe4000001ff00 */
[----:B------:R-:W-:Y:S02]  /*1560*/  CS2R R48, SRZ ;  /* 0x0000000000307805 */ /* 0x000fe4000001ff00 */
[----:B------:R-:W-:Y:S01]  /*1570*/  CS2R R54, SRZ ;  /* 0x0000000000367805 */ /* 0x000fe2000001ff00 */
[----:B------:R-:W-:Y:S01]  /*1580*/  IMAD.SHL.U32 R15, R2, 0x2, RZ ;  /* 0x00000002020f7824 */ /* 0x000fe200078e00ff */
[----:B------:R0:W-:Y:S04]  /*1590*/  STS.U16 [R11+UR16+0x1c80], R120 ;  /* 0x001c80780b007988 */ /* 0x0001e80008000410 */
[----:B------:R-:W-:Y:S04]  /*15a0*/  STS.U16 [R13+UR16+0x100], R50 ;  /* 0x000100320d007988 */ /* 0x000fe80008000410 */
[----:B------:R-:W-:Y:S01]  /*15b0*/  STS.U16 [R13+UR16+0x500], R18 ;  /* 0x000500120d007988 */ /* 0x000fe20008000410 */
[----:B0-----:R-:W-:-:S03]  /*15c0*/  LOP3.LUT R11, R5, 0x40, RZ, 0x3c, !PT ;  /* 0x00000040050b7812 */ /* 0x001fc600078e3cff */
[----:B------:R-:W-:Y:S04]  /*15d0*/  STS.U16 [R13+UR16+0x900], R64 ;  /* 0x000900400d007988 */ /* 0x000fe80008000410 */
[----:B------:R-:W-:Y:S04]  /*15e0*/  STS.U16 [R13+UR16+0xd00], R76 ;  /* 0x000d004c0d007988 */ /* 0x000fe80008000410 */
[----:B------:R-:W-:Y:S04]  /*15f0*/  STS.U16 [R13+UR16+0x1100], R36 ;  /* 0x001100240d007988 */ /* 0x000fe80008000410 */
[----:B------:R-:W-:Y:S04]  /*1600*/  STS.U16 [R13+UR16+0x1500], R94 ;  /* 0x0015005e0d007988 */ /* 0x000fe80008000410 */
[----:B------:R-:W-:Y:S04]  /*1610*/  STS.U16 [R13+UR16+0x1900], R108 ;  /* 0x0019006c0d007988 */ /* 0x000fe80008000410 */
        /* <DEDUP_REMOVED lines=10> */
[----:B------:R-:W-:Y:S01]  /*16c0*/  STS.U16 [R11+UR16+0x200], R52 ;  /* 0x000200340b007988 */ /* 0x000fe20008000410 */
[----:B0-----:R-:W-:-:S02]  /*16d0*/  LOP3.LUT R3, R5, 0x60, RZ, 0x3c, !PT ;  /* 0x0000006005037812 */ /* 0x001fc400078e3cff */
[----:B------:R-:W-:Y:S01]  /*16e0*/  LOP3.LUT R5, R5, 0x70, RZ, 0x3c, !PT ;  /* 0x0000007005057812 */ /* 0x000fe200078e3cff */
[----:B------:R-:W-:Y:S04]  /*16f0*/  STS.U16 [R11+UR16+0x600], R32 ;  /* 0x000600200b007988 */ /* 0x000fe80008000410 */
[----:B------:R-:W-:Y:S04]  /*1700*/  STS.U16 [R11+UR16+0xa00], R22 ;  /* 0x000a00160b007988 */ /* 0x000fe80008000410 */
[----:B------:R-:W-:Y:S04]  /*1710*/  STS.U16 [R11+UR16+0xe00], R42 ;  /* 0x000e002a0b007988 */ /* 0x000fe80008000410 */
[----:B------:R-:W-:Y:S04]  /*1720*/  STS.U16 [R11+UR16+0x1200], R46 ;  /* 0x0012002e0b007988 */ /* 0x000fe80008000410 */
[----:B------:R0:W-:Y:S04]  /*1730*/  STS.U16 [R11+UR16+0x1600], R98 ;  /* 0x001600620b007988 */ /* 0x0001e80008000410 */
[----:B------:R-:W-:Y:S04]  /*1740*/  STS.U16 [R11+UR16+0x1a00], R112 ;  /* 0x001a00700b007988 */ /* 0x000fe80008000410 */
[----:B------:R-:W-:Y:S04]  /*1750*/  STS.U16 [R11+UR16+0x1e00], R124 ;  /* 0x001e007c0b007988 */ /* 0x000fe80008000410 */
[----:B------:R-:W-:Y:S04]  /*1760*/  STS.U16 [R13+UR16+0x280], R12 ;  /* 0x0002800c0d007988 */ /* 0x000fe80008000410 */
[----:B------:R1:W-:Y:S04]  /*1770*/  STS.U16 [R13+UR16+0x680], R58 ;  /* 0x0006803a0d007988 */ /* 0x0003e80008000410 */
[----:B------:R-:W-:Y:S04]  /*1780*/  STS.U16 [R13+UR16+0xa80], R68 ;  /* 0x000a80440d007988 */ /* 0x000fe80008000410 */
        /* <DEDUP_REMOVED lines=12> */
[----:B------:R-:W-:Y:S01]  /*1850*/  STS.U16 [R3+UR16+0x1f00], R4 ;  /* 0x001f000403007988 */ /* 0x000fe20008000410 */
[----:B0-----:R-:W-:-:S03]  /*1860*/  MOV R98, 0xff800000 ;  /* 0xff80000000627802 */ /* 0x001fc60000000f00 */
[----:B------:R-:W-:Y:S01]  /*1870*/  STS.U16 [R5+UR16+0x380], R38 ;  /* 0x0003802605007988 */ /* 0x000fe20008000410 */
[----:B------:R-:W-:-:S03]  /*1880*/  IMAD.MOV.U32 R96, RZ, RZ, -0x800000 ;  /* 0xff800000ff607424 */ /* 0x000fc600078e00ff */
[----:B------:R0:W-:Y:S01]  /*1890*/  STS.U16 [R5+UR16+0x780], R60 ;  /* 0x0007803c05007988 */ /* 0x0001e20008000410 */
[----:B------:R-:W-:-:S03]  /*18a0*/  MOV R18, 0x3f800000 ;  /* 0x3f80000000127802 */ /* 0x000fc60000000f00 */
[----:B------:R2:W-:Y:S01]  /*18b0*/  STS.U16 [R5+UR16+0xb80], R72 ;  /* 0x000b804805007988 */ /* 0x0005e20008000410 */
[----:B------:R-:W-:-:S03]  /*18c0*/  CS2R R56, SRZ ;  /* 0x0000000000387805 */ /* 0x000fc6000001ff00 */
[----:B------:R3:W-:Y:S01]  /*18d0*/  STS.U16 [R5+UR16+0xf80], R84 ;  /* 0x000f805405007988 */ /* 0x0007e20008000410 */
[----:B-1----:R-:W-:-:S03]  /*18e0*/  CS2R R58, SRZ ;  /* 0x00000000003a7805 */ /* 0x002fc6000001ff00 */
[----:B------:R1:W-:Y:S01]  /*18f0*/  STS.U16 [R5+UR16+0x1380], R90 ;  /* 0x0013805a05007988 */ /* 0x0003e20008000410 */
[----:B0-----:R-:W-:-:S03]  /*1900*/  CS2R R60, SRZ ;  /* 0x00000000003c7805 */ /* 0x001fc6000001ff00 */
[----:B------:R1:W-:Y:S01]  /*1910*/  STS.U16 [R5+UR16+0x1780], R104 ;  /* 0x0017806805007988 */ /* 0x0003e20008000410 */
[----:B------:R-:W-:-:S03]  /*1920*/  CS2R R64, SRZ ;  /* 0x0000000000407805 */ /* 0x000fc6000001ff00 */
[----:B------:R1:W-:Y:S01]  /*1930*/  STS.U16 [R5+UR16+0x1b80], R118 ;  /* 0x001b807605007988 */ /* 0x0003e20008000410 */
[----:B------:R-:W-:-:S03]  /*1940*/  CS2R R66, SRZ ;  /* 0x0000000000427805 */ /* 0x000fc6000001ff00 */
[----:B------:R1:W-:Y:S01]  /*1950*/  STS.U16 [R5+UR16+0x1f80], R14 ;  /* 0x001f800e05007988 */ /* 0x0003e20008000410 */
[----:B------:R-:W-:Y:S02]  /*1960*/  CS2R R68, SRZ ;  /* 0x0000000000447805 */ /* 0x000fe4000001ff00 */
[----:B------:R-:W-:Y:S02]  /*1970*/  CS2R R70, SRZ ;  /* 0x0000000000467805 */ /* 0x000fe4000001ff00 */
[----:B--2---:R-:W-:Y:S02]  /*1980*/  CS2R R72, SRZ ;  /* 0x0000000000487805 */ /* 0x004fe4000001ff00 */
[----:B------:R-:W-:Y:S02]  /*1990*/  CS2R R76, SRZ ;  /* 0x00000000004c7805 */ /* 0x000fe4000001ff00 */
[----:B------:R-:W-:Y:S02]  /*19a0*/  CS2R R78, SRZ ;  /* 0x00000000004e7805 */ /* 0x000fe4000001ff00 */
[----:B------:R-:W-:-:S02]  /*19b0*/  CS2R R80, SRZ ;  /* 0x0000000000507805 */ /* 0x000fc4000001ff00 */
[----:B------:R-:W-:Y:S02]  /*19c0*/  CS2R R82, SRZ ;  /* 0x0000000000527805 */ /* 0x000fe4000001ff00 */
[----:B---3--:R-:W-:Y:S02]  /*19d0*/  CS2R R84, SRZ ;  /* 0x0000000000547805 */ /* 0x008fe4000001ff00 */
[----:B------:R-:W-:Y:S02]  /*19e0*/  CS2R R86, SRZ ;  /* 0x0000000000567805 */ /* 0x000fe4000001ff00 */
[----:B------:R-:W-:Y:S02]  /*19f0*/  CS2R R28, SRZ ;  /* 0x00000000001c7805 */ /* 0x000fe4000001ff00 */
[----:B------:R-:W-:Y:S02]  /*1a00*/  CS2R R30, SRZ ;  /* 0x00000000001e7805 */ /* 0x000fe4000001ff00 */
[----:B------:R-:W-:-:S02]  /*1a10*/  CS2R R32, SRZ ;  /* 0x0000000000207805 */ /* 0x000fc4000001ff00 */
[----:B------:R-:W-:Y:S02]  /*1a20*/  CS2R R36, SRZ ;  /* 0x0000000000247805 */ /* 0x000fe4000001ff00 */
[----:B------:R-:W-:Y:S02]  /*1a30*/  CS2R R38, SRZ ;  /* 0x0000000000267805 */ /* 0x000fe4000001ff00 */
[----:B------:R-:W-:Y:S02]  /*1a40*/  CS2R R40, SRZ ;  /* 0x0000000000287805 */ /* 0x000fe4000001ff00 */
[----:B------:R-:W-:Y:S02]  /*1a50*/  CS2R R42, SRZ ;  /* 0x00000000002a7805 */ /* 0x000fe4000001ff00 */
[----:B------:R-:W-:Y:S02]  /*1a60*/  CS2R R44, SRZ ;  /* 0x00000000002c7805 */ /* 0x000fe4000001ff00 */
[----:B------:R-:W-:-:S02]  /*1a70*/  CS2R R46, SRZ ;  /* 0x00000000002e7805 */ /* 0x000fc4000001ff00 */
[----:B------:R-:W-:Y:S02]  /*1a80*/  CS2R R50, SRZ ;  /* 0x0000000000327805 */ /* 0x000fe4000001ff00 */
[----:B------:R-:W-:Y:S01]  /*1a90*/  CS2R R52, SRZ ;  /* 0x0000000000347805 */ /* 0x000fe2000001ff00 */
[----:B-1----:R-:W-:Y:S06]  /*1aa0*/  @!P0 BRA `(.L_x_0) ;  /* 0x0000001c00f88947 */ /* 0x002fec0003800000 */
[----:B------:R-:W0:Y:S01]  /*1ab0*/  LDC.64 R134, c[0x0][0x250] ;  /* 0x00009400ff867b82 */ /* 0x000e220000000a00 */
[--C-:B------:R-:W-:Y:S01]  /*1ac0*/  SHF.R.U32.HI R3, RZ, 0x2, R2.reuse ;  /* 0x00000002ff037819 */ /* 0x100fe20000011602 */
[----:B------:R-:W-:Y:S01]  /*1ad0*/  ULDC UR4, c[0x0][0x258] ;  /* 0x0000960000047ab9 */ /* 0x000fe20000000800 */
[--C-:B------:R-:W-:Y:S01]  /*1ae0*/  SHF.R.U32.HI R6, RZ, 0x6, R2.reuse ;  /* 0x00000006ff067819 */ /* 0x100fe20000011602 */
[----:B------:R-:W-:Y:S01]  /*1af0*/  IMAD R9, R9, UR4, RZ ;  /* 0x0000000409097c24 */ /* 0x000fe2000f8e02ff */
[----:B------:R-:W-:Y:S01]  /*1b00*/  SHF.R.U32.HI R4, RZ, 0x1, R151 ;  /* 0x00000001ff047819 */ /* 0x000fe20000011697 */
[----:B------:R-:W-:Y:S01]  /*1b10*/  ULDC.64 UR4, c[0x0][0x218] ;  /* 0x0000860000047ab9 */ /* 0x000fe20000000a00 */
[----:B------:R-:W-:Y:S01]  /*1b20*/  SGXT.U32 R3, R3, 0x3 ;  /* 0x000000030303781a */ /* 0x000fe20000000000 */
[----:B------:R-:W1:Y:S01]  /*1b30*/  LDC.64 R132, c[0x0][0x260] ;  /* 0x00009800ff847b82 */ /* 0x000e620000000a00 */
[----:B------:R-:W-:Y:S01]  /*1b40*/  SGXT.U32 R6, R6, 0x1 ;  /* 0x000000010606781a */ /* 0x000fe20000000000 */
[----:B------:R-:W-:Y:S01]  /*1b50*/  ULDC.64 UR8, c[0x0][0x220] ;  /* 0x0000880000087ab9 */ /* 0x000fe20000000a00 */
[----:B------:R-:W-:Y:S01]  /*1b60*/  LOP3.LUT R153, R153, R4, R3, 0xfe, !PT ;  /* 0x0000000499997212 */ /* 0x000fe200078efe03 */
[----:B------:R-:W-:Y:S01]  /*1b70*/  USHF.R.U32.HI UR12, URZ, 0x4, UR16 ;  /* 0x000000043f0c7899 */ /* 0x000fe20008011610 */
[C---:B------:R-:W-:Y:S01]  /*1b80*/  SHF.L.U32 R4, R9.reuse, 0x1, RZ ;  /* 0x0000000109047819 */ /* 0x040fe200000006ff */
[----:B------:R-:W-:Y:S01]  /*1b90*/  IMAD.HI R9, R9, 0x2, RZ ;  /* 0x0000000209097827 */ /* 0x000fe200078e02ff */
[----:B------:R-:W-:Y:S01]  /*1ba0*/  SHF.R.U32.HI R11, RZ, 0x4, R2 ;  /* 0x00000004ff0b7819 */ /* 0x000fe20000011602 */
[----:B------:R-:W2:Y:S01]  /*1bb0*/  LDC R14, c[0x0][0x268] ;  /* 0x00009a00ff0e7b82 */ /* 0x000ea20000000800 */
[----:B------:R-:W-:Y:S01]  /*1bc0*/  ISETP.NE.U32.AND P0, PT, R88, RZ, PT ;  /* 0x000000ff5800720c */ /* 0x000fe20003f05070 */
[----:B------:R-:W-:Y:S01]  /*1bd0*/  USGXT.U32 UR12, UR12, 0xe ;  /* 0x0000000e0c0c789a */ /* 0x000fe20008000000 */
[----:B------:R-:W-:Y:S01]  /*1be0*/  LOP3.LUT R15, R15, 0x6, RZ, 0xc0, !PT ;  /* 0x000000060f0f7812 */ /* 0x000fe200078ec0ff */
[----:B------:R-:W-:Y:S01]  /*1bf0*/  UMOV UR6, URZ ;  /* 0x0000003f00067c82 */ /* 0x000fe20008000000 */
[----:B------:R-:W-:Y:S01]  /*1c00*/  SEL R16, RZ, 0x90, !P0 ;  /* 0x00000090ff107807 */ /* 0x000fe20004000000 */
[----:B------:R-:W-:Y:S01]  /*1c10*/  IMAD.MOV.U32 R17, RZ, RZ, 0x3f800000 ;  /* 0x3f800000ff117424 */ /* 0x000fe200078e00ff */
[----:B------:R-:W-:Y:S01]  /*1c20*/  CS2R R56, SRZ ;  /* 0x0000000000387805 */ /* 0x000fe2000001ff00 */
[----:B0-----:R-:W-:Y:S01]  /*1c30*/  IMAD R134, R134, UR7, RZ ;  /* 0x0000000786867c24 */ /* 0x001fe2000f8e02ff */
[----:B------:R-:W-:Y:S01]  /*1c40*/  LOP3.LUT R16, R16, R7, RZ, 0x3c, !PT ;  /* 0x0000000710107212 */ /* 0x000fe200078e3cff */
[----:B------:R-:W-:Y:S01]  /*1c50*/  IMAD R6, R6, R135, RZ ;  /* 0x0000008706067224 */ /* 0x000fe200078e02ff */
[----:B------:R-:W-:Y:S01]  /*1c60*/  CS2R R58, SRZ ;  /* 0x00000000003a7805 */ /* 0x000fe2000001ff00 */
[C---:B------:R-:W-:Y:S01]  /*1c70*/  IMAD.SHL.U32 R3, R134.reuse, 0x2, RZ ;  /* 0x0000000286037824 */ /* 0x040fe200078e00ff */
[----:B------:R-:W-:Y:S01]  /*1c80*/  CS2R R60, SRZ ;  /* 0x00000000003c7805 */ /* 0x000fe2000001ff00 */
[----:B------:R-:W-:Y:S01]  /*1c90*/  IMAD.HI R134, R134, 0x2, RZ ;  /* 0x0000000286867827 */ /* 0x000fe200078e02ff */
[----:B------:R-:W-:-:S02]  /*1ca0*/  CS2R R62, SRZ ;  /* 0x00000000003e7805 */ /* 0x000fc4000001ff00 */
[----:B------:R-:W-:Y:S02]  /*1cb0*/  CS2R R64, SRZ ;  /* 0x0000000000407805 */ /* 0x000fe4000001ff00 */
[----:B------:R-:W-:Y:S01]  /*1cc0*/  IADD3 R115, P1, P2, R4, UR4, R3 ;  /* 0x0000000404737c10 */ /* 0x000fe2000fa3e003 */
[----:B-1----:R-:W-:Y:S01]  /*1cd0*/  IMAD R132, R132, UR7, RZ ;  /* 0x0000000784847c24 */ /* 0x002fe2000f8e02ff */
[----:B------:R-:W-:Y:S01]  /*1ce0*/  SGXT.U32 R3, R11, 0x3 ;  /* 0x000000030b03781a */ /* 0x000fe20000000000 */
[----:B------:R-:W-:Y:S01]  /*1cf0*/  IMAD R8, R154, R133, RZ ;  /* 0x000000859a087224 */ /* 0x000fe200078e02ff */
[----:B------:R-:W-:Y:S01]  /*1d00*/  IADD3.X R13, R9, UR5, R134, P1, P2 ;  /* 0x00000005090d7c10 */ /* 0x000fe20008fe4486 */
[----:B------:R-:W-:Y:S01]  /*1d10*/  IMAD.SHL.U32 R5, R132, 0x2, RZ ;  /* 0x0000000284057824 */ /* 0x000fe200078e00ff */
[----:B------:R-:W-:Y:S01]  /*1d20*/  LEA R130, P1, R6, R115, 0x1 ;  /* 0x0000007306827211 */ /* 0x000fe200078208ff */
[C---:B------:R-:W-:Y:S01]  /*1d30*/  IMAD R4, R135.reuse, 0x2, R6 ;  /* 0x0000000287047824 */ /* 0x040fe200078e0206 */
[----:B------:R-:W-:Y:S01]  /*1d40*/  SHF.L.U32 R10, R8, 0x1, RZ ;  /* 0x00000001080a7819 */ /* 0x000fe200000006ff */
[----:B------:R-:W-:Y:S01]  /*1d50*/  IMAD.HI R132, R132, 0x2, RZ ;  /* 0x0000000284847827 */ /* 0x000fe200078e02ff */
[----:B------:R-:W-:Y:S01]  /*1d60*/  LEA.HI.X.SX32 R131, R6, R13, 0x1, P1 ;  /* 0x0000000d06837211 */ /* 0x000fe200008f0eff */
[----:B------:R-:W-:Y:S01]  /*1d70*/  UMOV UR5, URZ ;  /* 0x0000003f00057c82 */ /* 0x000fe20008000000 */
[----:B------:R-:W-:Y:S01]  /*1d80*/  IADD3 R20, P3, P4, R10, UR8, R5 ;  /* 0x000000080a147c10 */ /* 0x000fe2000fc7e005 */
[----:B------:R-:W-:Y:S01]  /*1d90*/  IMAD.HI R5, R8, 0x2, RZ ;  /* 0x0000000208057827 */ /* 0x000fe200078e02ff */
[C---:B------:R-:W-:Y:S01]  /*1da0*/  LEA R128, P2, R4.reuse, R115, 0x1 ;  /* 0x0000007304807211 */ /* 0x040fe200078408ff */
[----:B------:R-:W-:Y:S01]  /*1db0*/  UIADD3 UR8, UR16, 0x4000, URZ ;  /* 0x0000400010087890 */ /* 0x000fe2000fffe03f */
[----:B------:R-:W-:Y:S01]  /*1dc0*/  CS2R R66, SRZ ;  /* 0x0000000000427805 */ /* 0x000fe2000001ff00 */
[----:B------:R-:W-:Y:S01]  /*1dd0*/  IMAD R8, R135, 0x2, R4 ;  /* 0x0000000287087824 */ /* 0x000fe200078e0204 */
[----:B------:R-:W-:Y:S01]  /*1de0*/  LEA.HI.X.SX32 R129, R4, R13, 0x1, P2 ;  /* 0x0000000d04817211 */ /* 0x000fe200010f0eff */
[----:B--2---:R-:W-:Y:S01]  /*1df0*/  IMAD R11, R3, R14, RZ ;  /* 0x0000000e030b7224 */ /* 0x004fe200078e02ff */
[----:B------:R-:W-:Y:S01]  /*1e00*/  IADD3.X R132, R5, UR9, R132, P3, P4 ;  /* 0x0000000905847c10 */ /* 0x000fe20009fe8484 */
[C---:B------:R-:W-:Y:S01]  /*1e10*/  IMAD R10, R135.reuse, 0x2, R8 ;  /* 0x00000002870a7824 */ /* 0x040fe200078e0208 */
[----:B------:R-:W-:Y:S01]  /*1e20*/  LEA R124, P1, R8, R115, 0x1 ;  /* 0x00000073087c7211 */ /* 0x000fe200078208ff */
[----:B------:R-:W-:Y:S01]  /*1e30*/  USHF.R.U32.HI UR14, URZ, 0x4, UR8 ;  /* 0x000000043f0e7899 */ /* 0x000fe20008011608 */
[----:B------:R-:W-:Y:S01]  /*1e40*/  LEA R5, R14, R11, 0x3 ;  /* 0x0000000b0e057211 */ /* 0x000fe200078e18ff */
[C---:B------:R-:W-:Y:S01]  /*1e50*/  IMAD R12, R135.reuse, 0x2, R10 ;  /* 0x00000002870c7824 */ /* 0x040fe200078e020a */
[----:B------:R-:W-:Y:S01]  /*1e60*/  LEA R122, P2, R10, R115, 0x1 ;  /* 0x000000730a7a7211 */ /* 0x000fe200078408ff */
[----:B------:R-:W-:Y:S01]  /*1e70*/  UIADD3 UR8, UP0, UR12, 0x80, URZ ;  /* 0x000000800c087890 */ /* 0x000fe2000ff1e03f */
[----:B------:R-:W-:Y:S01]  /*1e80*/  LEA R7, R14, R5, 0x3 ;  /* 0x000000050e077211 */ /* 0x000fe200078e18ff */
[C---:B------:R-:W-:Y:S01]  /*1e90*/  IMAD R4, R135.reuse, 0x2, R12 ;  /* 0x0000000287047824 */ /* 0x040fe200078e020c */
[-C--:B------:R-:W-:Y:S01]  /*1ea0*/  LEA.HI.X.SX32 R125, R8, R13.reuse, 0x1, P1 ;  /* 0x0000000d087d7211 */ /* 0x080fe200008f0eff */
[----:B------:R-:W-:Y:S01]  /*1eb0*/  USGXT.U32 UR14, UR14, 0xe ;  /* 0x0000000e0e0e789a */ /* 0x000fe20008000000 */
[----:B------:R-:W-:Y:S01]  /*1ec0*/  LEA.HI.X.SX32 R123, R10, R13, 0x1, P2 ;  /* 0x0000000d0a7b7211 */ /* 0x000fe200010f0eff */
[----:B------:R-:W-:Y:S01]  /*1ed0*/  IMAD R9, R14, 0x8, R7 ;  /* 0x000000080e097824 */ /* 0x000fe200078e0207 */
[C---:B------:R-:W-:Y:S01]  /*1ee0*/  LEA R6, R135.reuse, R4, 0x1 ;  /* 0x0000000487067211 */ /* 0x040fe200078e08ff */
[----:B------:R-:W-:Y:S01]  /*1ef0*/  UIADD3.X UR9, UR5, 0x40000040, URZ, UP0, !UPT ;  /* 0x4000004005097890 */ /* 0x000fe200087fe43f */
[-C--:B------:R-:W-:Y:S01]  /*1f00*/  LEA R120, P1, R12, R115.reuse, 0x1 ;  /* 0x000000730c787211 */ /* 0x080fe200078208ff */
[----:B------:R-:W-:Y:S01]  /*1f10*/  IMAD R8, R14, 0x8, R9 ;  /* 0x000000080e087824 */ /* 0x000fe200078e0209 */
[-C--:B------:R-:W-:Y:S01]  /*1f20*/  LEA R118, P2, R4, R115.reuse, 0x1 ;  /* 0x0000007304767211 */ /* 0x080fe200078408ff */
[----:B------:R-:W-:Y:S01]  /*1f30*/  IMAD R3, R135, 0x2, R6 ;  /* 0x0000000287037824 */ /* 0x000fe200078e0206 */
[-C--:B------:R-:W-:Y:S01]  /*1f40*/  LEA R116, P3, R6, R115.reuse, 0x1 ;  /* 0x0000007306747211 */ /* 0x080fe200078608ff */
[----:B------:R-:W-:Y:S01]  /*1f50*/  UIADD3 UR10, UP0, UR14, 0x2, URZ ;  /* 0x000000020e0a7890 */ /* 0x000fe2000ff1e03f */
[----:B------:R-:W-:Y:S01]  /*1f60*/  LEA R126, P0, R11, R20, 0x1 ;  /* 0x000000140b7e7211 */ /* 0x000fe200078008ff */
[----:B------:R-:W-:Y:S01]  /*1f70*/  IMAD.MOV.U32 R18, RZ, RZ, 0x3f800000 ;  /* 0x3f800000ff127424 */ /* 0x000fe200078e00ff */
[C---:B------:R-:W-:Y:S01]  /*1f80*/  LEA R114, P4, R3.reuse, R115, 0x1 ;  /* 0x0000007303727211 */ /* 0x040fe200078808ff */
[----:B------:R-:W-:Y:S01]  /*1f90*/  UIADD3.X UR11, UR6, 0x40000040, URZ, UP0, !UPT ;  /* 0x40000040060b7890 */ /* 0x000fe200087fe43f */
[-C--:B------:R-:W-:Y:S01]  /*1fa0*/  LEA.HI.X.SX32 R121, R12, R13.reuse, 0x1, P1 ;  /* 0x0000000d0c797211 */ /* 0x080fe200008f0eff */
[----:B------:R-:W-:Y:S01]  /*1fb0*/  IMAD.MOV.U32 R19, RZ, RZ, 0x3f800000 ;  /* 0x3f800000ff137424 */ /* 0x000fe200078e00ff */
[----:B------:R-:W-:-:S02]  /*1fc0*/  LEA.HI.X.SX32 R115, R3, R13, 0x1, P4 ;  /* 0x0000000d03737211 */ /* 0x000fc400020f0eff */
[----:B------:R-:W-:Y:S02]  /*1fd0*/  CS2R R68, SRZ ;  /* 0x0000000000447805 */ /* 0x000fe4000001ff00 */
[----:B------:R-:W-:Y:S02]  /*1fe0*/  LEA R3, R14, R8, 0x3 ;  /* 0x000000080e037211 */ /* 0x000fe400078e18ff */
[----:B------:R-:W-:Y:S02]  /*1ff0*/  CS2R R70, SRZ ;  /* 0x0000000000467805 */ /* 0x000fe4000001ff00 */
[----:B------:R-:W-:Y:S02]  /*2000*/  LEA.HI.X.SX32 R119, R4, R13, 0x1, P2 ;  /* 0x0000000d04777211 */ /* 0x000fe400010f0eff */
[----:B------:R-:W-:Y:S02]  /*2010*/  CS2R R72, SRZ ;  /* 0x0000000000487805 */ /* 0x000fe4000001ff00 */
[----:B------:R-:W-:Y:S01]  /*2020*/  LEA R112, P1, R5, R20, 0x1 ;  /* 0x0000001405707211 */ /* 0x000fe200078208ff */
[----:B------:R-:W-:Y:S01]  /*2030*/  IMAD R4, R14, 0x8, R3 ;  /* 0x000000080e047824 */ /* 0x000fe200078e0203 */
[----:B------:R-:W-:-:S02]  /*2040*/  LEA.HI.X.SX32 R127, R11, R132, 0x1, P0 ;  /* 0x000000840b7f7211 */ /* 0x000fc400000f0eff */
[----:B------:R-:W-:Y:S02]  /*2050*/  CS2R R74, SRZ ;  /* 0x00000000004a7805 */ /* 0x000fe4000001ff00 */
[-C--:B------:R-:W-:Y:S02]  /*2060*/  LEA R110, P0, R7, R20.reuse, 0x1 ;  /* 0x00000014076e7211 */ /* 0x080fe400078008ff */
[----:B------:R-:W-:Y:S02]  /*2070*/  CS2R R76, SRZ ;  /* 0x00000000004c7805 */ /* 0x000fe4000001ff00 */
[----:B------:R-:W-:Y:S02]  /*2080*/  LEA R108, P2, R9, R20, 0x1 ;  /* 0x00000014096c7211 */ /* 0x000fe400078408ff */
[----:B------:R-:W-:Y:S02]  /*2090*/  CS2R R78, SRZ ;  /* 0x00000000004e7805 */ /* 0x000fe4000001ff00 */
[-C--:B------:R-:W-:Y:S01]  /*20a0*/  LEA.HI.X.SX32 R113, R5, R132.reuse, 0x1, P1 ;  /* 0x0000008405717211 */ /* 0x080fe200008f0eff */
[----:B------:R-:W-:Y:S01]  /*20b0*/  IMAD R5, R14, 0x8, R4 ;  /* 0x000000080e057824 */ /* 0x000fe200078e0204 */
[-C--:B------:R-:W-:Y:S01]  /*20c0*/  LEA.HI.X.SX32 R111, R7, R132.reuse, 0x1, P0 ;  /* 0x00000084076f7211 */ /* 0x080fe200000f0eff */
[----:B------:R-:W-:Y:S01]  /*20d0*/  IMAD.MOV.U32 R14, RZ, RZ, RZ ;  /* 0x000000ffff0e7224 */ /* 0x000fe200078e00ff */
[----:B------:R-:W-:-:S02]  /*20e0*/  LEA.HI.X.SX32 R109, R9, R132, 0x1, P2 ;  /* 0x00000084096d7211 */ /* 0x000fc400010f0eff */
[----:B------:R-:W-:Y:S02]  /*20f0*/  CS2R R80, SRZ ;  /* 0x0000000000507805 */ /* 0x000fe4000001ff00 */
[----:B------:R-:W-:Y:S02]  /*2100*/  LEA.HI.X.SX32 R117, R6, R13, 0x1, P3 ;  /* 0x0000000d06757211 */ /* 0x000fe400018f0eff */
[----:B------:R-:W-:Y:S02]  /*2110*/  CS2R R82, SRZ ;  /* 0x0000000000527805 */ /* 0x000fe4000001ff00 */
[-C--:B------:R-:W-:Y:S02]  /*2120*/  LEA R106, P0, R8, R20.reuse, 0x1 ;  /* 0x00000014086a7211 */ /* 0x080fe400078008ff */
[----:B------:R-:W-:Y:S02]  /*2130*/  CS2R R84, SRZ ;  /* 0x0000000000547805 */ /* 0x000fe4000001ff00 */
[----:B------:R-:W-:-:S02]  /*2140*/  LEA R104, P1, R3, R20, 0x1 ;  /* 0x0000001403687211 */ /* 0x000fc400078208ff */
[----:B------:R-:W-:Y:S02]  /*2150*/  CS2R R86, SRZ ;  /* 0x0000000000567805 */ /* 0x000fe4000001ff00 */
[-C--:B------:R-:W-:Y:S02]  /*2160*/  LEA R22, P2, R4, R20.reuse, 0x1 ;  /* 0x0000001404167211 */ /* 0x080fe400078408ff */
[----:B------:R-:W-:Y:S02]  /*2170*/  CS2R R24, SRZ ;  /* 0x0000000000187805 */ /* 0x000fe4000001ff00 */
[----:B------:R-:W-:Y:S02]  /*2180*/  LEA R20, P3, R5, R20, 0x1 ;  /* 0x0000001405147211 */ /* 0x000fe400078608ff */
[----:B------:R-:W-:Y:S02]  /*2190*/  CS2R R26, SRZ ;  /* 0x00000000001a7805 */ /* 0x000fe4000001ff00 */
[----:B------:R-:W-:-:S02]  /*21a0*/  LEA.HI.X.SX32 R107, R8, R132, 0x1, P0 ;  /* 0x00000084086b7211 */ /* 0x000fc400000f0eff */
[----:B------:R-:W-:Y:S02]  /*21b0*/  CS2R R28, SRZ ;  /* 0x00000000001c7805 */ /* 0x000fe4000001ff00 */
[-C--:B------:R-:W-:Y:S01]  /*21c0*/  LEA.HI.X.SX32 R105, R3, R132.reuse, 0x1, P1 ;  /* 0x0000008403697211 */ /* 0x080fe200008f0eff */
[----:B------:R-:W-:Y:S01]  /*21d0*/  IMAD.MOV.U32 R3, RZ, RZ, -0x800000 ;  /* 0xff800000ff037424 */ /* 0x000fe200078e00ff */
[-C--:B------:R-:W-:Y:S02]  /*21e0*/  LEA.HI.X.SX32 R23, R4, R132.reuse, 0x1, P2 ;  /* 0x0000008404177211 */ /* 0x080fe400010f0eff */
[----:B------:R-:W-:Y:S02]  /*21f0*/  CS2R R30, SRZ ;  /* 0x00000000001e7805 */ /* 0x000fe4000001ff00 */
[----:B------:R-:W-:Y:S01]  /*2200*/  LEA.HI.X.SX32 R21, R5, R132, 0x1, P3 ;  /* 0x0000008405157211 */ /* 0x000fe200018f0eff */
[----:B------:R-:W-:Y:S01]  /*2210*/  IMAD.MOV.U32 R5, RZ, RZ, -0x800000 ;  /* 0xff800000ff057424 */ /* 0x000fe200078e00ff */
[----:B------:R-:W-:-:S02]  /*2220*/  MOV R13, 0xff800000 ;  /* 0xff800000000d7802 */ /* 0x000fc40000000f00 */
[----:B------:R-:W-:Y:S02]  /*2230*/  CS2R R32, SRZ ;  /* 0x0000000000207805 */ /* 0x000fe4000001ff00 */
[----:B------:R-:W-:Y:S02]  /*2240*/  MOV R6, RZ ;  /* 0x000000ff00067202 */ /* 0x000fe40000000f00 */
[----:B------:R-:W-:Y:S02]  /*2250*/  CS2R R34, SRZ ;  /* 0x0000000000227805 */ /* 0x000fe4000001ff00 */
[----:B------:R-:W-:Y:S02]  /*2260*/  MOV R132, 0x3f800000 ;  /* 0x3f80000000847802 */ /* 0x000fe40000000f00 */
[----:B------:R-:W-:Y:S02]  /*2270*/  CS2R R36, SRZ ;  /* 0x0000000000247805 */ /* 0x000fe4000001ff00 */
[----:B------:R-:W-:-:S02]  /*2280*/  MOV R4, 0xff800000 ;  /* 0xff80000000047802 */ /* 0x000fc40000000f00 */
[----:B------:R-:W-:Y:S02]  /*2290*/  CS2R R38, SRZ ;  /* 0x0000000000267805 */ /* 0x000fe4000001ff00 */
[----:B------:R-:W-:Y:S02]  /*22a0*/  CS2R R40, SRZ ;  /* 0x0000000000287805 */ /* 0x000fe4000001ff00 */
[----:B------:R-:W-:Y:S02]  /*22b0*/  CS2R R42, SRZ ;  /* 0x00000000002a7805 */ /* 0x000fe4000001ff00 */
[----:B------:R-:W-:Y:S02]  /*22c0*/  CS2R R44, SRZ ;  /* 0x00000000002c7805 */ /* 0x000fe4000001ff00 */
[----:B------:R-:W-:Y:S02]  /*22d0*/  CS2R R46, SRZ ;  /* 0x00000000002e7805 */ /* 0x000fe4000001ff00 */
[----:B------:R-:W-:-:S02]  /*22e0*/  CS2R R48, SRZ ;  /* 0x0000000000307805 */ /* 0x000fc4000001ff00 */
[----:B------:R-:W-:Y:S02]  /*22f0*/  CS2R R50, SRZ ;  /* 0x0000000000327805 */ /* 0x000fe4000001ff00 */
[----:B------:R-:W-:Y:S02]  /*2300*/  CS2R R52, SRZ ;  /* 0x0000000000347805 */ /* 0x000fe4000001ff00 */
[----:B------:R-:W-:Y:S02]  /*2310*/  CS2R R54, SRZ ;  /* 0x0000000000367805 */ /* 0x000fe4000001ff00 */
[C---:B------:R-:W-:Y:S01]  /*2320*/  LOP3.LUT R12, R153.reuse, 0x48, RZ, 0xfc, !PT ;  /* 0x00000048990c7812 */ /* 0x040fe200078efcff */
[----:B------:R-:W-:Y:S01]  /*2330*/  UMOV UR4, URZ ;  /* 0x0000003f00047c82 */ /* 0x000fe20008000000 */
[C---:B------:R-:W-:Y:S01]  /*2340*/  LOP3.LUT R11, R153.reuse, 0x40, RZ, 0xfc, !PT ;  /* 0x00000040990b7812 */ /* 0x040fe200078efcff */
[----:B------:R-:W-:Y:S01]  /*2350*/  UIADD3.64 UR20, UR8, 0x80, URZ ;  /* 0x0000008008147897 */ /* 0x000fe2000fffe03f */
[----:B------:R-:W-:Y:S01]  /*2360*/  LOP3.LUT R10, R153, 0x8, RZ, 0xfc, !PT ;  /* 0x00000008990a7812 */ /* 0x000fe200078efcff */
[----:B------:R-:W-:Y:S01]  /*2370*/  UIADD3.64 UR24, UR8, 0x100, URZ ;  /* 0x0000010008187897 */ /* 0x000fe2000fffe03f */
[C---:B------:R-:W-:Y:S01]  /*2380*/  LOP3.LUT R9, R16.reuse, 0x20, RZ, 0x3c, !PT ;  /* 0x0000002010097812 */ /* 0x040fe200078e3cff */
[----:B------:R-:W-:Y:S01]  /*2390*/  UIADD3.64 UR28, UR8, 0x180, URZ ;  /* 0x00000180081c7897 */ /* 0x000fe2000fffe03f */
[C---:B------:R-:W-:Y:S01]  /*23a0*/  LOP3.LUT R8, R16.reuse, 0x40, RZ, 0x3c, !PT ;  /* 0x0000004010087812 */ /* 0x040fe200078e3cff */
[----:B------:R-:W-:Y:S01]  /*23b0*/  UIADD3.64 UR32, UR8, 0x200, URZ ;  /* 0x0000020008207897 */ /* 0x000fe2000fffe03f */
[----:B------:R-:W-:Y:S01]  /*23c0*/  LOP3.LUT R7, R16, 0x60, RZ, 0x3c, !PT ;  /* 0x0000006010077812 */ /* 0x000fe200078e3cff */
[----:B------:R-:W-:-:S02]  /*23d0*/  UIADD3.64 UR36, UR8, 0x280, URZ ;  /* 0x0000028008247897 */ /* 0x000fc4000fffe03f */
[----:B------:R-:W-:Y:S02]  /*23e0*/  UIADD3.64 UR40, UR8, 0x300, URZ ;  /* 0x0000030008287897 */ /* 0x000fe4000fffe03f */
[----:B------:R-:W-:Y:S02]  /*23f0*/  UIADD3.64 UR22, UR10, 0x2, URZ ;  /* 0x000000020a167897 */ /* 0x000fe4000fffe03f */
[----:B------:R-:W-:Y:S01]  /*2400*/  UIADD3.64 UR26, UR10, 0x4, URZ ;  /* 0x000000040a1a7897 */ /* 0x000fe2000fffe03f */
[----:B------:R-:W-:Y:S01]  /*2410*/  ULDC UR17, c[0x0][0x238] ;  /* 0x00008e0000117ab9 */ /* 0x000fe20000000800 */
[----:B------:R-:W-:Y:S01]  /*2420*/  UMOV UR15, 0x40000040 ;  /* 0x40000040000f7882 */ /* 0x000fe20000000000 */
[----:B------:R-:W-:Y:S01]  /*2430*/  UMOV UR18, UR14 ;  /* 0x0000000e00127c82 */ /* 0x000fe20008000000 */
[----:B------:R-:W-:-:S08]  /*2440*/  UMOV UR19, 0xc0000010 ;  /* 0xc000001000137882 */ /* 0x000fd00000000000 */
.L_x_1:
[----:B------:R-:W-:-:S04]  /*2450*/  IMAD.WIDE R98, R14, 0x2, R130 ;  /* 0x000000020e627825 */ /* 0x000fc800078e0282 */
[C---:B------:R-:W-:Y:S01]  /*2460*/  IMAD.WIDE R102, R14.reuse, 0x2, R120 ;  /* 0x000000020e667825 */ /* 0x040fe200078e0278 */
[----:B------:R-:W2:Y:S03]  /*2470*/  LDG.E.U16 R137, desc[UR44][R98.64] ;  /* 0x0000002c62897981 */ /* 0x000ea6000c1e1500 */
[C---:B------:R-:W-:Y:S01]  /*2480*/  IMAD.WIDE R100, R14.reuse, 0x2, R128 ;  /* 0x000000020e647825 */ /* 0x040fe200078e0280 */
[----:B------:R-:W3:Y:S03]  /*2490*/  LDG.E.U16 R141, desc[UR44][R102.64] ;  /* 0x0000002c668d7981 */ /* 0x000ee6000c1e1500 */
[C---:B------:R-:W-:Y:S01]  /*24a0*/  IMAD.WIDE R94, R14.reuse, 0x2, R118 ;  /* 0x000000020e5e7825 */ /* 0x040fe200078e0276 */
[----:B------:R-:W4:Y:S03]  /*24b0*/  LDG.E.U16 R134, desc[UR44][R100.64] ;  /* 0x0000002c64867981 */ /* 0x000f26000c1e1500 */
[C---:B------:R-:W-:Y:S01]  /*24c0*/  IMAD.WIDE R96, R14.reuse, 0x2, R124 ;  /* 0x000000020e607825 */ /* 0x040fe200078e027c */
[----:B------:R-:W5:Y:S03]  /*24d0*/  LDG.E.U16 R138, desc[UR44][R94.64] ;  /* 0x0000002c5e8a7981 */ /* 0x000f66000c1e1500 */
[C---:B------:R-:W-:Y:S01]  /*24e0*/  IMAD.WIDE R92, R14.reuse, 0x2, R116 ;  /* 0x000000020e5c7825 */ /* 0x040fe200078e0274 */
[----:B------:R-:W5:Y:S03]  /*24f0*/  LDG.E.U16 R139, desc[UR44][R96.64] ;  /* 0x0000002c608b7981 */ /* 0x000f66000c1e1500 */
[C---:B------:R-:W-:Y:S01]  /*2500*/  IMAD.WIDE R90, R14.reuse, 0x2, R122 ;  /* 0x000000020e5a7825 */ /* 0x040fe200078e027a */
[----:B------:R-:W5:Y:S03]  /*2510*/  LDG.E.U16 R143, desc[UR44][R92.64] ;  /* 0x0000002c5c8f7981 */ /* 0x000f66000c1e1500 */
[----:B------:R-:W-:Y:S01]  /*2520*/  IMAD.WIDE R88, R14, 0x2, R114 ;  /* 0x000000020e587825 */ /* 0x000fe200078e0272 */
[----:B------:R-:W5:Y:S04]  /*2530*/  LDG.E.U16 R136, desc[UR44][R90.64] ;  /* 0x0000002c5a887981 */ /* 0x000f68000c1e1500 */
[----:B------:R-:W5:Y:S01]  /*2540*/  LDG.E.U16 R140, desc[UR44][R88.64] ;  /* 0x0000002c588c7981 */ /* 0x000f62000c1e1500 */
[----:B------:R-:W-:Y:S06]  /*2550*/  BAR.SYNC.DEFER_BLOCKING 0x0 ;  /* 0x0000000000007b1d */ /* 0x000fec0000010000 */
[----:B------:R-:W-:Y:S01]  /*2560*/  UMOV UR13, 0x40000040 ;  /* 0x40000040000d7882 */ /* 0x000fe20000000000 */
[----:B------:R-:W-:Y:S01]  /*2570*/  UMOV UR30, UR14 ;  /* 0x0000000e001e7c82 */ /* 0x000fe20008000000 */
[----:B------:R-:W-:Y:S01]  /*2580*/  UMOV UR31, UR15 ;  /* 0x0000000f001f7c82 */ /* 0x000fe20008000000 */
[----:B--2---:R-:W-:Y:S04]  /*2590*/  STS.U16 [R16+UR16+0x4000], R137 ;  /* 0x0040008910007988 */ /* 0x004fe80008000410 */
[----:B---3--:R-:W-:Y:S04]  /*25a0*/  STS.U16 [R16+UR16+0x4400], R141 ;  /* 0x0044008d10007988 */ /* 0x008fe80008000410 */
[----:B----4-:R-:W-:Y:S04]  /*25b0*/  STS.U16 [R9+UR16+0x4100], R134 ;  /* 0x0041008609007988 */ /* 0x010fe80008000410 */
[----:B-----5:R-:W-:Y:S04]  /*25c0*/  STS.U16 [R9+UR16+0x4500], R138 ;  /* 0x0045008a09007988 */ /* 0x020fe80008000410 */
[----:B------:R-:W-:Y:S04]  /*25d0*/  STS.U16 [R8+UR16+0x4200], R139 ;  /* 0x0042008b08007988 */ /* 0x000fe80008000410 */
[----:B------:R-:W-:Y:S04]  /*25e0*/  STS.U16 [R8+UR16+0x4600], R143 ;  /* 0x0046008f08007988 */ /* 0x000fe80008000410 */
[----:B------:R0:W-:Y:S04]  /*25f0*/  STS.U16 [R7+UR16+0x4300], R136 ;  /* 0x0043008807007988 */ /* 0x0001e80008000410 */
[----:B------:R1:W-:Y:S01]  /*2600*/  STS.U16 [R7+UR16+0x4700], R140 ;  /* 0x0047008c07007988 */ /* 0x0003e20008000410 */
[----:B------:R2:W-:Y:S06]  /*2610*/  MEMBAR.ALL.CTA ;  /* 0x0000000000007992 */ /* 0x0005ec0000008000 */
[----:B--2---:R-:W2:Y:S02]  /*2620*/  FENCE.VIEW.ASYNC.S ;  /* 0x00000000000073c6 */ /* 0x004ea40000000000 */
[----:B--2---:R-:W-:Y:S06]  /*2630*/  BAR.SYNC.DEFER_BLOCKING 0x0 ;  /* 0x0000000000007b1d */ /* 0x004fec0000010000 */
[----:B------:R-:W-:-:S06]  /*2640*/  WARPGROUP.ARRIVE ;  /* 0x00000000000079c5 */ /* 0x000fcc0000000000 */
[----:B------:R-:W-:Y:S04]  /*2650*/  HGMMA.64x16x16.F32 R96, gdesc[UR12].tnspA, RZ, !UPT ;  /* 0x202000000c6079f0 */ /* 0x000fe8000c7008ff */
[----:B------:R-:W-:Y:S04]  /*2660*/  HGMMA.64x16x16.F32 R96, gdesc[UR8].tnspA, R96 ;  /* 0x20200000086079f0 */ /* 0x000fe80008700860 */
[----:B------:R-:W-:Y:S01]  /*2670*/  HGMMA.64x16x16.F32 R96, gdesc[UR20].tnspA, R96 ;  /* 0x20200000146079f0 */ /* 0x000fe20008700860 */
[----:B------:R-:W-:-:S03]  /*2680*/  UMOV UR34, UR10 ;  /* 0x0000000a00227c82 */ /* 0x000fc60008000000 */
[----:B------:R-:W-:Y:S04]  /*2690*/  HGMMA.64x16x16.F32 R96, gdesc[UR24].tnspA, R96 ;  /* 0x20200000186079f0 */ /* 0x000fe80008700860 */
[----:B------:R-:W-:Y:S01]  /*26a0*/  HGMMA.64x16x16.F32 R88, gdesc[UR28].tnspA, RZ, !UPT ;  /* 0x202000001c5879f0 */ /* 0x000fe2000c7008ff */
[----:B------:R-:W-:Y:S01]  /*26b0*/  UMOV UR35, UR11 ;  /* 0x0000000b00237c82 */ /* 0x000fe20008000000 */
[----:B0-----:R-:W-:-:S04]  /*26c0*/  IMAD.WIDE R136, R6, 0x2, R126 ;  /* 0x0000000206887825 */ /* 0x001fc800078e027e */
[C---:B------:R-:W-:Y:S01]  /*26d0*/  IMAD.WIDE R138, R6.reuse, 0x2, R112 ;  /* 0x00000002068a7825 */ /* 0x040fe200078e0270 */
[----:B------:R0:W2:Y:S03]  /*26e0*/  LDG.E.U16 R155, desc[UR44][R136.64] ;  /* 0x0000002c889b7981 */ /* 0x0000a6000c1e1500 */
[C---:B-1----:R-:W-:Y:S02]  /*26f0*/  IMAD.WIDE R140, R6.reuse, 0x2, R110 ;  /* 0x00000002068c7825 */ /* 0x042fe400078e026e */
[----:B------:R-:W3:Y:S02]  /*2700*/  LDG.E.U16 R139, desc[UR44][R138.64] ;  /* 0x0000002c8a8b7981 */ /* 0x000ee4000c1e1500 */
[C---:B------:R-:W-:Y:S02]  /*2710*/  IMAD.WIDE R142, R6.reuse, 0x2, R108 ;  /* 0x00000002068e7825 */ /* 0x040fe400078e026c */
[----:B------:R1:W4:Y:S02]  /*2720*/  LDG.E.U16 R141, desc[UR44][R140.64] ;  /* 0x0000002c8c8d7981 */ /* 0x000324000c1e1500 */
[----:B------:R-:W-:-:S02]  /*2730*/  IMAD.WIDE R144, R6, 0x2, R106 ;  /* 0x0000000206907825 */ /* 0x000fc400078e026a */
[----:B------:R5:W4:Y:S02]  /*2740*/  LDG.E.U16 R143, desc[UR44][R142.64] ;  /* 0x0000002c8e8f7981 */ /* 0x000b24000c1e1500 */
[C---:B------:R-:W-:Y:S02]  /*2750*/  IMAD.WIDE R146, R6.reuse, 0x2, R104 ;  /* 0x0000000206927825 */ /* 0x040fe400078e0268 */
[----:B------:R-:W4:Y:S02]  /*2760*/  LDG.E.U16 R145, desc[UR44][R144.64] ;  /* 0x0000002c90917981 */ /* 0x000f24000c1e1500 */
[C---:B------:R-:W-:Y:S02]  /*2770*/  IMAD.WIDE R148, R6.reuse, 0x2, R22 ;  /* 0x0000000206947825 */ /* 0x040fe400078e0216 */
[----:B------:R-:W4:Y:S02]  /*2780*/  LDG.E.U16 R147, desc[UR44][R146.64] ;  /* 0x0000002c92937981 */ /* 0x000f24000c1e1500 */
[----:B0-----:R-:W-:-:S02]  /*2790*/  IMAD.WIDE R136, R6, 0x2, R20 ;  /* 0x0000000206887825 */ /* 0x001fc400078e0214 */
[----:B------:R-:W4:Y:S04]  /*27a0*/  LDG.E.U16 R149, desc[UR44][R148.64] ;  /* 0x0000002c94957981 */ /* 0x000f28000c1e1500 */
[----:B------:R0:W4:Y:S01]  /*27b0*/  LDG.E.U16 R137, desc[UR44][R136.64] ;  /* 0x0000002c88897981 */ /* 0x000122000c1e1500 */
[----:B------:R-:W-:Y:S01]  /*27c0*/  HGMMA.64x16x16.F32 R88, gdesc[UR32].tnspA, R88 ;  /* 0x20200000205879f0 */ /* 0x000fe20008700858 */
[----:B------:R-:W-:Y:S01]  /*27d0*/  UMOV UR38, UR22 ;  /* 0x0000001600267c82 */ /* 0x000fe20008000000 */
[----:B------:R-:W-:Y:S02]  /*27e0*/  UMOV UR39, UR23 ;  /* 0x0000001700277c82 */ /* 0x000fe40008000000 */
[----:B------:R-:W-:Y:S01]  /*27f0*/  HGMMA.64x16x16.F32 R88, gdesc[UR36].tnspA, R88 ;  /* 0x20200000245879f0 */ /* 0x000fe20008700858 */
[----:B------:R-:W-:Y:S01]  /*2800*/  UMOV UR42, UR26 ;  /* 0x0000001a002a7c82 */ /* 0x000fe20008000000 */
[----:B------:R-:W-:Y:S01]  /*2810*/  UMOV UR43, UR27 ;  /* 0x0000001b002b7c82 */ /* 0x000fe20008000000 */
[----:B------:R-:W-:Y:S01]  /*2820*/  IADD3 R134, P1, R15, UR4, RZ ;  /* 0x000000040f867c10 */ /* 0x000fe2000ff3e0ff */
[----:B------:R-:W-:Y:S04]  /*2830*/  HGMMA.64x16x16.F32 R88, gdesc[UR40].tnspA, R88, gsb0 ;  /* 0x20200000285879f0 */ /* 0x000fe80008000858 */
[----:B-1----:R-:W-:Y:S01]  /*2840*/  IMAD.X R140, RZ, RZ, UR5, P1 ;  /* 0x00000005ff8c7e24 */ /* 0x002fe200088e06ff */
[----:B------:R-:W-:-:S02]  /*2850*/  ISETP.GT.U32.AND P3, PT, R134, R153, PT ;  /* 0x000000998600720c */ /* 0x000fc40003f64070 */
[----:B-----5:R-:W-:Y:S02]  /*2860*/  IADD3 R142, P5, R134, 0x8, RZ ;  /* 0x00000008868e7810 */ /* 0x020fe40007fbe0ff */
[----:B------:R-:W-:Y:S02]  /*2870*/  ISETP.GT.U32.AND.EX P3, PT, R140, RZ, PT, P3 ;  /* 0x000000ff8c00720c */ /* 0x000fe40003f64130 */
[-C--:B------:R-:W-:Y:S01]  /*2880*/  ISETP.GE.U32.AND P0, PT, R134, R153.reuse, PT ;  /* 0x000000998600720c */ /* 0x080fe20003f06070 */
[----:B------:R-:W-:Y:S01]  /*2890*/  IMAD.X R138, RZ, RZ, R140, P5 ;  /* 0x000000ffff8a7224 */ /* 0x000fe200028e068c */
[----:B------:R-:W-:Y:S02]  /*28a0*/  ISETP.GT.U32.AND P5, PT, R142, R153, PT ;  /* 0x000000998e00720c */ /* 0x000fe40003fa4070 */
[----:B------:R-:W-:Y:S02]  /*28b0*/  ISETP.GE.U32.AND.EX P0, PT, R140, RZ, PT, P0 ;  /* 0x000000ff8c00720c */ /* 0x000fe40003f06100 */
[----:B------:R-:W-:-:S02]  /*28c0*/  ISETP.GT.U32.AND.EX P5, PT, R138, RZ, PT, P5 ;  /* 0x000000ff8a00720c */ /* 0x000fc40003fa4150 */
[CC--:B------:R-:W-:Y:S02]  /*28d0*/  ISETP.GT.U32.AND P2, PT, R134.reuse, R10.reuse, PT ;  /* 0x0000000a8600720c */ /* 0x0c0fe40003f44070 */
[C---:B------:R-:W-:Y:S02]  /*28e0*/  ISETP.GE.U32.AND P1, PT, R134.reuse, R10, PT ;  /* 0x0000000a8600720c */ /* 0x040fe40003f26070 */
[CC--:B------:R-:W-:Y:S02]  /*28f0*/  ISETP.GT.U32.AND P4, PT, R134.reuse, R11.reuse, PT ;  /* 0x0000000b8600720c */ /* 0x0c0fe40003f84070 */
[----:B------:R-:W-:Y:S02]  /*2900*/  ISETP.GE.U32.AND P6, PT, R134, R11, PT ;  /* 0x0000000b8600720c */ /* 0x000fe40003fc6070 */
[----:B------:R-:W-:Y:S01]  /*2910*/  ISETP.GT.U32.AND.EX P2, PT, R140, RZ, PT, P2 ;  /* 0x000000ff8c00720c */ /* 0x000fe20003f44120 */
[----:B------:R-:W-:Y:S02]  /*2920*/  WARPGROUP.DEPBAR.LE gsb0, 0x0 ;  /* 0x00008000000079c5 */ /* 0x000fe40000010000 */
[----:B0-----:R-:W-:Y:S01]  /*2930*/  FMUL R136, R96, UR17 ;  /* 0x0000001160887c20 */ /* 0x001fe20008400000 */
[----:B------:R-:W-:Y:S01]  /*2940*/  FMUL R96, R102, UR17 ;  /* 0x0000001166607c20 */ /* 0x000fe20008400000 */
[----:B------:R-:W-:Y:S01]  /*2950*/  FMUL R102, R97, UR17 ;  /* 0x0000001161667c20 */ /* 0x000fe20008400000 */
[----:B------:R-:W-:Y:S01]  /*2960*/  FMUL R100, R100, UR17 ;  /* 0x0000001164647c20 */ /* 0x000fe20008400000 */
[----:B------:R-:W-:Y:S01]  /*2970*/  ISETP.GE.U32.AND.EX P1, PT, R140, RZ, PT, P1 ;  /* 0x000000ff8c00720c */ /* 0x000fe20003f26110 */
[----:B------:R-:W-:Y:S01]  /*2980*/  BAR.SYNC.DEFER_BLOCKING 0x0 ;  /* 0x0000000000007b1d */ /* 0x000fe20000010000 */
[----:B------:R-:W-:-:S02]  /*2990*/  FSEL R136, R136, -INF , !P3 ;  /* 0xff80000088887808 */ /* 0x000fc40005800000 */
[----:B------:R-:W-:Y:S02]  /*29a0*/  FSEL R96, R96, -INF , !P3 ;  /* 0xff80000060607808 */ /* 0x000fe40005800000 */
[----:B------:R-:W-:Y:S02]  /*29b0*/  IADD3 R144, P3, R134, 0x9, RZ ;  /* 0x0000000986907810 */ /* 0x000fe40007f7e0ff */
[----:B------:R-:W-:Y:S02]  /*29c0*/  FSEL R102, R102, -INF , !P0 ;  /* 0xff80000066667808 */ /* 0x000fe40004000000 */
[----:B------:R-:W-:Y:S02]  /*29d0*/  IADD3.X R146, RZ, R140, RZ, P3, !PT ;  /* 0x0000008cff927210 */ /* 0x000fe40001ffe4ff */
[----:B------:R-:W-:Y:S02]  /*29e0*/  ISETP.GT.U32.AND P3, PT, R144, R153, PT ;  /* 0x000000999000720c */ /* 0x000fe40003f64070 */
[----:B------:R-:W-:-:S02]  /*29f0*/  FSEL R100, R100, -INF , !P5 ;  /* 0xff80000064647808 */ /* 0x000fc40006800000 */
[CC--:B------:R-:W-:Y:S02]  /*2a00*/  ISETP.GT.U32.AND P5, PT, R134.reuse, R12.reuse, PT ;  /* 0x0000000c8600720c */ /* 0x0c0fe40003fa4070 */
[----:B------:R-:W-:Y:S01]  /*2a10*/  ISETP.GE.U32.AND P0, PT, R134, R12, PT ;  /* 0x0000000c8600720c */ /* 0x000fe20003f06070 */
[----:B------:R-:W-:Y:S01]  /*2a20*/  FMUL R134, R101, UR17 ;  /* 0x0000001165867c20 */ /* 0x000fe20008400000 */
[----:B------:R-:W-:Y:S01]  /*2a30*/  ISETP.GT.U32.AND.EX P3, PT, R146, RZ, PT, P3 ;  /* 0x000000ff9200720c */ /* 0x000fe20003f64130 */
[----:B------:R-:W-:Y:S01]  /*2a40*/  FMUL R97, R98, UR17 ;  /* 0x0000001162617c20 */ /* 0x000fe20008400000 */
[----:B------:R-:W-:Y:S02]  /*2a50*/  FMNMX R101, R136, R102, !PT ;  /* 0x0000006688657209 */ /* 0x000fe40007800000 */
[----:B------:R-:W-:Y:S02]  /*2a60*/  FSEL R134, R134, -INF , !P3 ;  /* 0xff80000086867808 */ /* 0x000fe40005800000 */
[----:B------:R-:W-:-:S02]  /*2a70*/  FMNMX R101, R100, R101, !PT ;  /* 0x0000006564657209 */ /* 0x000fc40007800000 */
[----:B------:R-:W-:Y:S02]  /*2a80*/  FSEL R97, R97, -INF , !P2 ;  /* 0xff80000061617808 */ /* 0x000fe40005000000 */
[C---:B------:R-:W-:Y:S02]  /*2a90*/  ISETP.GT.U32.AND P2, PT, R142.reuse, R11, PT ;  /* 0x0000000b8e00720c */ /* 0x040fe40003f44070 */
[----:B------:R-:W-:Y:S02]  /*2aa0*/  ISETP.GT.U32.AND P3, PT, R142, R12, PT ;  /* 0x0000000c8e00720c */ /* 0x000fe40003f64070 */
[----:B------:R-:W-:-:S05]  /*2ab0*/  FMNMX R142, R134, R101, !PT ;  /* 0x00000065868e7209 */ /* 0x000fca0007800000 */
[----:B------:R-:W0:Y:S01]  /*2ac0*/  SHFL.BFLY PT, R157, R142, 0x2, 0x1f ;  /* 0x0c401f008e9d7f89 */ /* 0x000e2200000e0000 */
[----:B------:R-:W-:Y:S01]  /*2ad0*/  FMUL R98, R99, UR17 ;  /* 0x0000001163627c20 */ /* 0x000fe20008400000 */
[----:B------:R-:W-:-:S04]  /*2ae0*/  FMUL R101, R103, UR17 ;  /* 0x0000001167657c20 */ /* 0x000fc80008400000 */
[----:B------:R-:W-:Y:S02]  /*2af0*/  FSEL R98, R98, -INF , !P1 ;  /* 0xff80000062627808 */ /* 0x000fe40004800000 */
[----:B------:R-:W-:Y:S02]  /*2b00*/  ISETP.GT.U32.AND P1, PT, R144, R10, PT ;  /* 0x0000000a9000720c */ /* 0x000fe40003f24070 */
[----:B------:R-:W-:Y:S02]  /*2b10*/  FMNMX R99, R97, R98, !PT ;  /* 0x0000006261637209 */ /* 0x000fe40007800000 */
[----:B------:R-:W-:Y:S02]  /*2b20*/  ISETP.GT.U32.AND.EX P1, PT, R146, RZ, PT, P1 ;  /* 0x000000ff9200720c */ /* 0x000fe40003f24110 */
[C---:B------:R-:W-:Y:S02]  /*2b30*/  ISETP.GT.U32.AND.EX P4, PT, R140.reuse, RZ, PT, P4 ;  /* 0x000000ff8c00720c */ /* 0x040fe40003f84140 */
[----:B------:R-:W-:-:S02]  /*2b40*/  ISETP.GE.U32.AND.EX P6, PT, R140, RZ, PT, P6 ;  /* 0x000000ff8c00720c */ /* 0x000fc40003fc6160 */
[C---:B------:R-:W-:Y:S02]  /*2b50*/  ISETP.GT.U32.AND.EX P5, PT, R140.reuse, RZ, PT, P5 ;  /* 0x000000ff8c00720c */ /* 0x040fe40003fa4150 */
[----:B------:R-:W-:Y:S02]  /*2b60*/  ISETP.GE.U32.AND.EX P0, PT, R140, RZ, PT, P0 ;  /* 0x000000ff8c00720c */ /* 0x000fe40003f06100 */
[----:B------:R-:W-:Y:S02]  /*2b70*/  FSEL R101, R101, -INF , !P1 ;  /* 0xff80000065657808 */ /* 0x000fe40004800000 */
[----:B------:R-:W-:Y:S02]  /*2b80*/  FMNMX R140, R96, R99, !PT ;  /* 0x00000063608c7209 */ /* 0x000fe40007800000 */
[----:B0-----:R-:W-:Y:S02]  /*2b90*/  FMNMX R157, R142, R157, !PT ;  /* 0x0000009d8e9d7209 */ /* 0x001fe40007800000 */
[----:B------:R-:W-:-:S03]  /*2ba0*/  FMNMX R99, R101, R140, !PT ;  /* 0x0000008c65637209 */ /* 0x000fc60007800000 */
[----:B------:R-:W0:Y:S01]  /*2bb0*/  SHFL.BFLY PT, R142, R157, 0x1, 0x1f ;  /* 0x0c201f009d8e7f89 */ /* 0x000e2200000e0000 */
[C---:B------:R-:W-:Y:S02]  /*2bc0*/  ISETP.GT.U32.AND.EX P2, PT, R138.reuse, RZ, PT, P2 ;  /* 0x000000ff8a00720c */ /* 0x040fe40003f44120 */
[----:B------:R-:W-:Y:S02]  /*2bd0*/  ISETP.GT.U32.AND.EX P3, PT, R138, RZ, PT, P3 ;  /* 0x000000ff8a00720c */ /* 0x000fe40003f64130 */
[----:B------:R-:W1:Y:S01]  /*2be0*/  SHFL.BFLY PT, R138, R99, 0x2, 0x1f ;  /* 0x0c401f00638a7f89 */ /* 0x000e6200000e0000 */
[----:B------:R-:W-:Y:S01]  /*2bf0*/  FMUL R88, R88, UR17 ;  /* 0x0000001158587c20 */ /* 0x000fe20008400000 */
[----:B------:R-:W-:Y:S01]  /*2c00*/  FMUL R103, R89, UR17 ;  /* 0x0000001159677c20 */ /* 0x000fe20008400000 */
[----:B------:R-:W-:-:S03]  /*2c10*/  FMUL R92, R92, UR17 ;  /* 0x000000115c5c7c20 */ /* 0x000fc60008400000 */
[----:B------:R-:W-:Y:S02]  /*2c20*/  FSEL R88, R88, -INF , !P4 ;  /* 0xff80000058587808 */ /* 0x000fe40006000000 */
[----:B------:R-:W-:Y:S01]  /*2c30*/  FSEL R103, R103, -INF , !P6 ;  /* 0xff80000067677808 */ /* 0x000fe20007000000 */
[----:B------:R-:W-:Y:S01]  /*2c40*/  FMUL R89, R93, UR17 ;  /* 0x000000115d597c20 */ /* 0x000fe20008400000 */
[----:B------:R-:W-:Y:S01]  /*2c50*/  FSEL R92, R92, -INF , !P2 ;  /* 0xff8000005c5c7808 */ /* 0x000fe20005000000 */
[----:B------:R-:W-:Y:S01]  /*2c60*/  FMUL R90, R90, UR17 ;  /* 0x000000115a5a7c20 */ /* 0x000fe20008400000 */
[----:B------:R-:W-:Y:S01]  /*2c70*/  FMNMX R93, R88, R103, !PT ;  /* 0x00000067585d7209 */ /* 0x000fe20007800000 */
[----:B------:R-:W-:Y:S01]  /*2c80*/  FMUL R91, R91, UR17 ;  /* 0x000000115b5b7c20 */ /* 0x000fe20008400000 */
[----:B------:R-:W-:Y:S02]  /*2c90*/  ISETP.GT.U32.AND P4, PT, R144, R11, PT ;  /* 0x0000000b9000720c */ /* 0x000fe40003f84070 */
[----:B0-----:R-:W-:-:S02]  /*2ca0*/  FMNMX R142, R157, R142, !PT ;  /* 0x0000008e9d8e7209 */ /* 0x001fc40007800000 */
[----:B------:R-:W-:Y:S01]  /*2cb0*/  FMNMX R140, R92, R93, !PT ;  /* 0x0000005d5c8c7209 */ /* 0x000fe20007800000 */
[----:B------:R-:W-:Y:S01]  /*2cc0*/  FMUL R93, R94, UR17 ;  /* 0x000000115e5d7c20 */ /* 0x000fe20008400000 */
[----:B-1----:R-:W-:Y:S02]  /*2cd0*/  FMNMX R138, R99, R138, !PT ;  /* 0x0000008a638a7209 */ /* 0x002fe40007800000 */
[----:B------:R-:W-:Y:S02]  /*2ce0*/  FMNMX R99, R142, R13, !PT ;  /* 0x0000000d8e637209 */ /* 0x000fe40007800000 */
[----:B------:R-:W-:Y:S02]  /*2cf0*/  ISETP.GT.U32.AND P1, PT, R144, R12, PT ;  /* 0x0000000c9000720c */ /* 0x000fe40003f24070 */
[----:B------:R-:W-:Y:S02]  /*2d00*/  ISETP.GT.U32.AND.EX P4, PT, R146, RZ, PT, P4 ;  /* 0x000000ff9200720c */ /* 0x000fe40003f84140 */
[----:B------:R-:W-:-:S02]  /*2d10*/  FSEL R90, R90, -INF , !P5 ;  /* 0xff8000005a5a7808 */ /* 0x000fc40006800000 */
[----:B------:R-:W-:Y:S01]  /*2d20*/  FSEL R91, R91, -INF , !P0 ;  /* 0xff8000005b5b7808 */ /* 0x000fe20004000000 */
[----:B------:R-:W-:Y:S01]  /*2d30*/  FMUL R94, R95, UR17 ;  /* 0x000000115f5e7c20 */ /* 0x000fe20008400000 */
[----:B------:R-:W-:Y:S01]  /*2d40*/  FADD R95, R136, -R99 ;  /* 0x80000063885f7221 */ /* 0x000fe20000000000 */
[----:B------:R-:W-:Y:S02]  /*2d50*/  FSEL R89, R89, -INF , !P4 ;  /* 0xff80000059597808 */ /* 0x000fe40006000000 */
[----:B------:R-:W-:Y:S02]  /*2d60*/  ISETP.GT.U32.AND.EX P1, PT, R146, RZ, PT, P1 ;  /* 0x000000ff9200720c */ /* 0x000fe40003f24110 */
[----:B------:R-:W-:Y:S02]  /*2d70*/  FSEL R93, R93, -INF , !P3 ;  /* 0xff8000005d5d7808 */ /* 0x000fe40005800000 */
[----:B------:R-:W-:Y:S02]  /*2d80*/  FMNMX R136, R90, R91, !PT ;  /* 0x0000005b5a887209 */ /* 0x000fe40007800000 */
[----:B------:R-:W-:-:S02]  /*2d90*/  FMNMX R140, R89, R140, !PT ;  /* 0x0000008c598c7209 */ /* 0x000fc40007800000 */
[----:B------:R-:W-:Y:S02]  /*2da0*/  FSEL R94, R94, -INF , !P1 ;  /* 0xff8000005e5e7808 */ /* 0x000fe40004800000 */
[----:B------:R-:W-:Y:S01]  /*2db0*/  FMNMX R161, R93, R136, !PT ;  /* 0x000000885da17209 */ /* 0x000fe20007800000 */
[----:B------:R-:W0:Y:S03]  /*2dc0*/  SHFL.BFLY PT, R157, R140, 0x2, 0x1f ;  /* 0x0c401f008c9d7f89 */ /* 0x000e2600000e0000 */
[----:B------:R-:W-:-:S05]  /*2dd0*/  FMNMX R142, R94, R161, !PT ;  /* 0x000000a15e8e7209 */ /* 0x000fca0007800000 */
[----:B------:R-:W1:Y:S04]  /*2de0*/  SHFL.BFLY PT, R161, R142, 0x2, 0x1f ;  /* 0x0c401f008ea17f89 */ /* 0x000e6800000e0000 */
[----:B------:R-:W5:Y:S01]  /*2df0*/  SHFL.BFLY PT, R159, R138, 0x1, 0x1f ;  /* 0x0c201f008a9f7f89 */ /* 0x000f6200000e0000 */
[----:B0-----:R-:W-:-:S05]  /*2e00*/  FMNMX R157, R140, R157, !PT ;  /* 0x0000009d8c9d7209 */ /* 0x001fca0007800000 */
[----:B------:R-:W0:Y:S01]  /*2e10*/  SHFL.BFLY PT, R140, R157, 0x1, 0x1f ;  /* 0x0c201f009d8c7f89 */ /* 0x000e2200000e0000 */
[----:B-1----:R-:W-:-:S05]  /*2e20*/  FMNMX R142, R142, R161, !PT ;  /* 0x000000a18e8e7209 */ /* 0x002fca0007800000 */
[----:B------:R-:W1:Y:S01]  /*2e30*/  SHFL.BFLY PT, R161, R142, 0x1, 0x1f ;  /* 0x0c201f008ea17f89 */ /* 0x000e6200000e0000 */
[--C-:B------:R-:W-:Y:S01]  /*2e40*/  FADD R100, R100, -R99.reuse ;  /* 0x8000006364647221 */ /* 0x100fe20000000000 */
[----:B------:R-:W-:-:S03]  /*2e50*/  FADD R102, R102, -R99 ;  /* 0x8000006366667221 */ /* 0x000fc60000000000 */
[----:B------:R-:W-:Y:S01]  /*2e60*/  FMUL R144, R100, 1.4426950216293334961 ;  /* 0x3fb8aa3b64907820 */ /* 0x000fe20000400000 */
[----:B-----5:R-:W-:Y:S01]  /*2e70*/  FMNMX R100, R138, R159, !PT ;  /* 0x0000009f8a647209 */ /* 0x020fe20007800000 */
[----:B------:R-:W-:Y:S01]  /*2e80*/  FMUL R95, R95, 1.4426950216293334961 ;  /* 0x3fb8aa3b5f5f7820 */ /* 0x000fe20000400000 */
[----:B------:R-:W-:Y:S02]  /*2e90*/  FMUL R136, R102, 1.4426950216293334961 ;  /* 0x3fb8aa3b66887820 */ /* 0x000fe40000400000 */
[----:B------:R-:W-:Y:S01]  /*2ea0*/  FMNMX R100, R100, R5, !PT ;  /* 0x0000000564647209 */ /* 0x000fe20007800000 */
[----:B------:R-:W-:Y:S02]  /*2eb0*/  FADD R102, R134, -R99 ;  /* 0x8000006386667221 */ /* 0x000fe40000000000 */
[----:B------:R-:W-:Y:S02]  /*2ec0*/  MUFU.EX2 R95, R95 ;  /* 0x0000005f005f7308 */ /* 0x000fe40000000800 */
[--C-:B------:R-:W-:Y:S01]  /*2ed0*/  FADD R97, R97, -R100.reuse ;  /* 0x8000006461617221 */ /* 0x100fe20000000000 */
[--C-:B------:R-:W-:Y:S01]  /*2ee0*/  FADD R98, R98, -R100.reuse ;  /* 0x8000006462627221 */ /* 0x100fe20000000000 */
[----:B------:R-:W-:Y:S01]  /*2ef0*/  FADD R96, R96, -R100 ;  /* 0x8000006460607221 */ /* 0x000fe20000000000 */
[----:B0-----:R-:W-:Y:S01]  /*2f00*/  FMNMX R140, R157, R140, !PT ;  /* 0x0000008c9d8c7209 */ /* 0x001fe20007800000 */
[----:B------:R-:W-:-:S02]  /*2f10*/  FMUL R138, R97, 1.4426950216293334961 ;  /* 0x3fb8aa3b618a7820 */ /* 0x000fc40000400000 */
[----:B------:R-:W0:Y:S01]  /*2f20*/  MUFU.EX2 R136, R136 ;  /* 0x0000008800887308 */ /* 0x000e220000000800 */
[----:B------:R-:W-:Y:S01]  /*2f30*/  FMUL R159, R98, 1.4426950216293334961 ;  /* 0x3fb8aa3b629f7820 */ /* 0x000fe20000400000 */
[----:B------:R-:W-:Y:S01]  /*2f40*/  FMUL R96, R96, 1.4426950216293334961 ;  /* 0x3fb8aa3b60607820 */ /* 0x000fe20000400000 */
[----:B------:R-:W-:Y:S01]  /*2f50*/  FMNMX R97, R140, R3, !PT ;  /* 0x000000038c617209 */ /* 0x000fe20007800000 */
[----:B------:R-:W-:Y:S01]  /*2f60*/  FADD R101, R101, -R100 ;  /* 0x8000006465657221 */ /* 0x000fe20000000000 */
[----:B-1----:R-:W-:Y:S01]  /*2f70*/  FMNMX R161, R142, R161, !PT ;  /* 0x000000a18ea17209 */ /* 0x002fe20007800000 */
[----:B------:R-:W-:Y:S02]  /*2f80*/  FMUL R146, R102, 1.4426950216293334961 ;  /* 0x3fb8aa3b66927820 */ /* 0x000fe40000400000 */
[----:B------:R-:W1:Y:S01]  /*2f90*/  MUFU.EX2 R134, R144 ;  /* 0x0000009000867308 */ /* 0x000e620000000800 */
[----:B------:R-:W-:Y:S01]  /*2fa0*/  FADD R102, -R99, R13 ;  /* 0x0000000d63667221 */ /* 0x000fe20000000100 */
[----:B------:R-:W-:Y:S01]  /*2fb0*/  FMUL R157, R101, 1.4426950216293334961 ;  /* 0x3fb8aa3b659d7820 */ /* 0x000fe20000400000 */
[--C-:B------:R-:W-:Y:S01]  /*2fc0*/  FADD R88, R88, -R97.reuse ;  /* 0x8000006158587221 */ /* 0x100fe20000000000 */
[----:B------:R-:W-:-:S04]  /*2fd0*/  FADD R89, R89, -R97 ;  /* 0x8000006159597221 */ /* 0x000fc80000000000 */
[----:B------:R5:W-:Y:S01]  /*2fe0*/  MUFU.EX2 R98, R96 ;  /* 0x0000006000627308 */ /* 0x000be20000000800 */
[----:B------:R-:W-:Y:S01]  /*2ff0*/  FMUL R101, R88, 1.4426950216293334961 ;  /* 0x3fb8aa3b58657820 */ /* 0x000fe20000400000 */
[----:B------:R-:W-:Y:S01]  /*3000*/  FADD R103, R103, -R97 ;  /* 0x8000006167677221 */ /* 0x000fe20000000000 */
[----:B------:R-:W-:-:S05]  /*3010*/  FMUL R89, R89, 1.4426950216293334961 ;  /* 0x3fb8aa3b59597820 */ /* 0x000fca0000400000 */
[----:B------:R-:W-:Y:S01]  /*3020*/  MUFU.EX2 R13, R146 ;  /* 0x00000092000d7308 */ /* 0x000fe20000000800 */
[----:B-----5:R-:W-:Y:S01]  /*3030*/  FMNMX R96, R161, R4, !PT ;  /* 0x00000004a1607209 */ /* 0x020fe20007800000 */
[----:B------:R-:W-:-:S06]  /*3040*/  FADD R88, R92, -R97 ;  /* 0x800000615c587221 */ /* 0x000fcc0000000000 */
[----:B------:R-:W-:Y:S01]  /*3050*/  MUFU.EX2 R138, R138 ;  /* 0x0000008a008a7308 */ /* 0x000fe20000000800 */
[----:B------:R-:W-:-:S07]  /*3060*/  FADD R90, R90, -R96 ;  /* 0x800000605a5a7221 */ /* 0x000fce0000000000 */
[----:B------:R-:W5:Y:S01]  /*3070*/  MUFU.EX2 R159, R159 ;  /* 0x0000009f009f7308 */ /* 0x000f620000000800 */
[----:B------:R-:W-:Y:S01]  /*3080*/  FMUL R144, R103, 1.4426950216293334961 ;  /* 0x3fb8aa3b67907820 */ /* 0x000fe20000400000 */
[----:B------:R-:W-:Y:S01]  /*3090*/  FMUL R90, R90, 1.4426950216293334961 ;  /* 0x3fb8aa3b5a5a7820 */ /* 0x000fe20000400000 */
[--C-:B------:R-:W-:Y:S01]  /*30a0*/  FADD R91, R91, -R96.reuse ;  /* 0x800000605b5b7221 */ /* 0x100fe20000000000 */
[----:B--2---:R-:W-:Y:S04]  /*30b0*/  STS.U16 [R16+UR16+0x4000], R155 ;  /* 0x0040009b10007988 */ /* 0x004fe80008000410 */
[----:B------:R-:W2:Y:S01]  /*30c0*/  MUFU.EX2 R157, R157 ;  /* 0x0000009d009d7308 */ /* 0x000ea20000000800 */
[----:B---3--:R3:W-:Y:S01]  /*30d0*/  STS.U16 [R16+UR16+0x4100], R139 ;  /* 0x0041008b10007988 */ /* 0x0087e20008000410 */
[----:B------:R-:W-:Y:S01]  /*30e0*/  FMUL R103, R88, 1.4426950216293334961 ;  /* 0x3fb8aa3b58677820 */ /* 0x000fe20000400000 */
[----:B------:R-:W-:-:S02]  /*30f0*/  FADD R88, R93, -R96 ;  /* 0x800000605d587221 */ /* 0x000fc40000000000 */
[----:B----4-:R-:W-:Y:S03]  /*3100*/  STS.U16 [R16+UR16+0x4200], R141 ;  /* 0x0042008d10007988 */ /* 0x010fe60008000410 */
[----:B------:R0:W-:Y:S01]  /*3110*/  MUFU.EX2 R140, R89 ;  /* 0x00000059008c7308 */ /* 0x0001e20000000800 */
[----:B------:R-:W-:Y:S04]  /*3120*/  STS.U16 [R16+UR16+0x4300], R143 ;  /* 0x0043008f10007988 */ /* 0x000fe80008000410 */
[----:B------:R-:W-:Y:S04]  /*3130*/  STS.U16 [R16+UR16+0x4400], R145 ;  /* 0x0044009110007988 */ /* 0x000fe80008000410 */
[----:B------:R-:W-:Y:S01]  /*3140*/  STS.U16 [R16+UR16+0x4500], R147 ;  /* 0x0045009310007988 */ /* 0x000fe20008000410 */
[----:B0-----:R-:W-:-:S03]  /*3150*/  FADD R89, R95, R136 ;  /* 0x000000885f597221 */ /* 0x001fc60000000000 */
[----:B------:R-:W-:Y:S04]  /*3160*/  STS.U16 [R16+UR16+0x4600], R149 ;  /* 0x0046009510007988 */ /* 0x000fe80008000410 */
[----:B------:R-:W-:Y:S01]  /*3170*/  STS.U16 [R16+UR16+0x4700], R137 ;  /* 0x0047008910007988 */ /* 0x000fe20008000410 */
[----:B------:R1:W-:Y:S01]  /*3180*/  MUFU.EX2 R142, R90 ;  /* 0x0000005a008e7308 */ /* 0x0003e20000000800 */
[----:B------:R0:W-:Y:S06]  /*3190*/  MEMBAR.ALL.CTA ;  /* 0x0000000000007992 */ /* 0x0001ec0000008000 */
[----:B0-----:R-:W0:Y:S01]  /*31a0*/  FENCE.VIEW.ASYNC.S ;  /* 0x00000000000073c6 */ /* 0x001e220000000000 */
[----:B------:R-:W-:Y:S01]  /*31b0*/  FMUL R91, R91, 1.4426950216293334961 ;  /* 0x3fb8aa3b5b5b7820 */ /* 0x000fe20000400000 */
[----:B------:R-:W-:Y:S01]  /*31c0*/  FADD R5, -R100, R5 ;  /* 0x0000000564057221 */ /* 0x000fe20000000100 */
[----:B------:R4:W-:Y:S01]  /*31d0*/  MUFU.EX2 R92, R144 ;  /* 0x00000090005c7308 */ /* 0x0009e20000000800 */
[----:B-1----:R-:W-:Y:S01]  /*31e0*/  FADD R90, R134, R89 ;  /* 0x00000059865a7221 */ /* 0x002fe20000000000 */
[----:B-----5:R-:W-:Y:S01]  /*31f0*/  F2FP.F16.F32.PACK_AB R89, R159, R138 ;  /* 0x0000008a9f59723e */ /* 0x020fe200000000ff */
[----:B----4-:R-:W-:Y:S01]  /*3200*/  FMUL R144, R88, 1.4426950216293334961 ;  /* 0x3fb8aa3b58907820 */ /* 0x010fe20000400000 */
[----:B------:R-:W-:-:S04]  /*3210*/  F2FP.F16.F32.PACK_AB R88, R136, R95 ;  /* 0x0000005f8858723e */ /* 0x000fc800000000ff */
[----:B------:R1:W-:Y:S01]  /*3220*/  MUFU.EX2 R93, R91 ;  /* 0x0000005b005d7308 */ /* 0x0003e20000000800 */
[----:B------:R-:W-:Y:S01]  /*3230*/  FMUL R136, R5, 1.4426950216293334961 ;  /* 0x3fb8aa3b05887820 */ /* 0x000fe20000400000 */
[C---:B------:R-:W-:Y:S01]  /*3240*/  FADD R5, R13.reuse, R90 ;  /* 0x0000005a0d057221 */ /* 0x040fe20000000000 */
[----:B------:R-:W-:Y:S01]  /*3250*/  F2FP.F16.F32.PACK_AB R90, R13, R134 ;  /* 0x000000860d5a723e */ /* 0x000fe200000000ff */
[----:B------:R-:W-:Y:S01]  /*3260*/  FADD R13, -R97, R3 ;  /* 0x00000003610d7221 */ /* 0x000fe20000000100 */
[----:B-1----:R-:W-:-:S04]  /*3270*/  FADD R91, R138, R159 ;  /* 0x0000009f8a5b7221 */ /* 0x002fc80000000000 */
[----:B------:R-:W-:Y:S01]  /*3280*/  FADD R138, R98, R91 ;  /* 0x0000005b628a7221 */ /* 0x000fe20000000000 */
[----:B--2---:R-:W-:Y:S01]  /*3290*/  F2FP.F16.F32.PACK_AB R91, R157, R98 ;  /* 0x000000629d5b723e */ /* 0x004fe200000000ff */
[----:B------:R-:W-:Y:S01]  /*32a0*/  FMUL R98, R13, 1.4426950216293334961 ;  /* 0x3fb8aa3b0d627820 */ /* 0x000fe20000400000 */
[----:B------:R-:W-:Y:S01]  /*32b0*/  FADD R13, -R96, R4 ;  /* 0x00000004600d7221 */ /* 0x000fe20000000100 */
[----:B------:R-:W1:Y:S01]  /*32c0*/  MUFU.EX2 R101, R101 ;  /* 0x0000006500657308 */ /* 0x000e620000000800 */
[----:B------:R-:W-:Y:S01]  /*32d0*/  FADD R94, R94, -R96 ;  /* 0x800000605e5e7221 */ /* 0x000fe20000000000 */
[----:B------:R-:W-:Y:S01]  /*32e0*/  FMUL R102, R102, 1.4426950216293334961 ;  /* 0x3fb8aa3b66667820 */ /* 0x000fe20000400000 */
[----:B------:R-:W-:Y:S02]  /*32f0*/  FMUL R13, R13, 1.4426950216293334961 ;  /* 0x3fb8aa3b0d0d7820 */ /* 0x000fe40000400000 */
[----:B------:R-:W-:-:S03]  /*3300*/  FMUL R94, R94, 1.4426950216293334961 ;  /* 0x3fb8aa3b5e5e7820 */ /* 0x000fc60000400000 */
[----:B------:R-:W-:Y:S08]  /*3310*/  MUFU.EX2 R144, R144 ;  /* 0x0000009000907308 */ /* 0x000ff00000000800 */
[----:B------:R-:W2:Y:S08]  /*3320*/  MUFU.EX2 R102, R102 ;  /* 0x0000006600667308 */ /* 0x000eb00000000800 */
[----:B------:R-:W4:Y:S08]  /*3330*/  MUFU.EX2 R3, R136 ;  /* 0x0000008800037308 */ /* 0x000f300000000800 */
[----:B------:R-:W5:Y:S08]  /*3340*/  MUFU.EX2 R4, R98 ;  /* 0x0000006200047308 */ /* 0x000f700000000800 */
[----:B------:R-:W3:Y:S08]  /*3350*/  MUFU.EX2 R13, R13 ;  /* 0x0000000d000d7308 */ /* 0x000ef00000000800 */
[----:B------:R-:W0:Y:S08]  /*3360*/  MUFU.EX2 R103, R103 ;  /* 0x0000006700677308 */ /* 0x000e300000000800 */
[----:B------:R1:W0:Y:S02]  /*3370*/  MUFU.EX2 R95, R94 ;  /* 0x0000005e005f7308 */ /* 0x0002240000000800 */
[----:B-1----:R-:W-:Y:S01]  /*3380*/  FADD R94, R101, R92 ;  /* 0x0000005c655e7221 */ /* 0x002fe20000000000 */
[----:B------:R-:W-:Y:S01]  /*3390*/  F2FP.F16.F32.PACK_AB R92, R92, R101 ;  /* 0x000000655c5c723e */ /* 0x000fe200000000ff */
[----:B------:R-:W-:Y:S01]  /*33a0*/  FADD R101, R142, R93 ;  /* 0x0000005d8e657221 */ /* 0x000fe20000000000 */
[----:B--2---:R-:W-:-:S03]  /*33b0*/  FMUL R56, R56, R102 ;  /* 0x0000006638387220 */ /* 0x004fc60000400000 */
[----:B------:R-:W-:Y:S01]  /*33c0*/  FADD R134, R144, R101 ;  /* 0x0000006590867221 */ /* 0x000fe20000000000 */
[-C--:B------:R-:W-:Y:S01]  /*33d0*/  FMUL R57, R57, R102.reuse ;  /* 0x0000006639397220 */ /* 0x080fe20000400000 */
        /* <DEDUP_REMOVED lines=13> */
[----:B------:R-:W-:Y:S01]  /*34b0*/  FMUL R85, R85, R102 ;  /* 0x0000006655557220 */ /* 0x000fe20000400000 */
[-C--:B----4-:R-:W-:Y:S01]  /*34c0*/  FMUL R58, R58, R3.reuse ;  /* 0x000000033a3a7220 */ /* 0x090fe20000400000 */
        /* <DEDUP_REMOVED lines=15> */
[-C--:B-----5:R-:W-:Y:S01]  /*35c0*/  FMUL R24, R24, R4.reuse ;  /* 0x0000000418187220 */ /* 0x0a0fe20000400000 */
        /* <DEDUP_REMOVED lines=15> */
[-C--:B---3--:R-:W-:Y:S01]  /*36c0*/  FMUL R26, R26, R13.reuse ;  /* 0x0000000d1a1a7220 */ /* 0x088fe20000400000 */
        /* <DEDUP_REMOVED lines=15> */
[----:B0-----:R-:W-:Y:S01]  /*37c0*/  FADD R139, R103, R94 ;  /* 0x0000005e678b7221 */ /* 0x001fe20000000000 */
[----:B------:R-:W-:Y:S01]  /*37d0*/  FADD R134, R95, R134 ;  /* 0x000000865f867221 */ /* 0x000fe20000000000 */
[----:B------:R-:W-:-:S02]  /*37e0*/  F2FP.F16.F32.PACK_AB R94, R140, R103 ;  /* 0x000000678c5e723e */ /* 0x000fc400000000ff */
[----:B------:R-:W-:Y:S02]  /*37f0*/  F2FP.F16.F32.PACK_AB R93, R93, R142 ;  /* 0x0000008e5d5d723e */ /* 0x000fe400000000ff */
[----:B------:R-:W-:Y:S01]  /*3800*/  F2FP.F16.F32.PACK_AB R95, R95, R144 ;  /* 0x000000905f5f723e */ /* 0x000fe200000000ff */
[----:B------:R-:W-:Y:S01]  /*3810*/  BAR.SYNC.DEFER_BLOCKING 0x0 ;  /* 0x0000000000007b1d */ /* 0x000fe20000010000 */
[----:B------:R-:W-:Y:S01]  /*3820*/  FADD R138, R157, R138 ;  /* 0x0000008a9d8a7221 */ /* 0x000fe20000000000 */
[----:B------:R-:W-:-:S04]  /*3830*/  FADD R139, R140, R139 ;  /* 0x0000008b8c8b7221 */ /* 0x000fc80000000000 */
[----:B------:R-:W-:-:S06]  /*3840*/  WARPGROUP.ARRIVE ;  /* 0x00000000000079c5 */ /* 0x000fcc0000000000 */
[----:B------:R-:W-:Y:S04]  /*3850*/  HGMMA.64x64x16.F32 R56, R88, gdesc[UR16], R56 ;  /* 0x00e0001058387df0 */ /* 0x000fe80008700838 */
[----:B------:R-:W-:Y:S01]  /*3860*/  HGMMA.64x64x16.F32 R24, R92, gdesc[UR16], R24, gsb0 ;  /* 0x00e000105c187df0 */ /* 0x000fe20008000818 */
[----:B------:R-:W0:Y:S04]  /*3870*/  SHFL.BFLY PT, R101, R138, 0x2, 0x1f ;  /* 0x0c401f008a657f89 */ /* 0x000e2800000e0000 */
[----:B------:R-:W1:Y:S04]  /*3880*/  SHFL.BFLY PT, R136, R139, 0x2, 0x1f ;  /* 0x0c401f008b887f89 */ /* 0x000e6800000e0000 */
[----:B------:R-:W2:Y:S04]  /*3890*/  SHFL.BFLY PT, R141, R134, 0x2, 0x1f ;  /* 0x0c401f00868d7f89 */ /* 0x000ea800000e0000 */
[----:B------:R-:W3:Y:S01]  /*38a0*/  SHFL.BFLY PT, R98, R5, 0x2, 0x1f ;  /* 0x0c401f0005627f89 */ /* 0x000ee200000e0000 */
[----:B------:R-:W-:Y:S01]  /*38b0*/  UIADD3 UR4, UP0, UR4, 0x10, URZ ;  /* 0x0000001004047890 */ /* 0x000fe2000ff1e03f */
[----:B0-----:R-:W-:Y:S01]  /*38c0*/  FADD R103, R138, R101 ;  /* 0x000000658a677221 */ /* 0x001fe20000000000 */
[----:B-1----:R-:W-:Y:S01]  /*38d0*/  FADD R137, R139, R136 ;  /* 0x000000888b897221 */ /* 0x002fe20000000000 */
[----:B--2---:R-:W-:Y:S01]  /*38e0*/  FADD R141, R134, R141 ;  /* 0x0000008d868d7221 */ /* 0x004fe20000000000 */
[----:B---3--:R-:W-:-:S02]  /*38f0*/  FADD R98, R5, R98 ;  /* 0x0000006205627221 */ /* 0x008fc40000000000 */
[----:B------:R-:W0:Y:S01]  /*3900*/  SHFL.BFLY PT, R136, R103, 0x1, 0x1f ;  /* 0x0c201f0067887f89 */ /* 0x000e2200000e0000 */
[----:B------:R-:W-:-:S03]  /*3910*/  UIADD3.X UR5, URZ, UR5, URZ, UP0, !UPT ;  /* 0x000000053f057290 */ /* 0x000fc600087fe43f */
[----:B------:R-:W1:Y:S04]  /*3920*/  SHFL.BFLY PT, R138, R137, 0x1, 0x1f ;  /* 0x0c201f00898a7f89 */ /* 0x000e6800000e0000 */
[----:B------:R-:W2:Y:S04]  /*3930*/  SHFL.BFLY PT, R140, R141, 0x1, 0x1f ;  /* 0x0c201f008d8c7f89 */ /* 0x000ea800000e0000 */
[----:B------:R-:W3:Y:S01]  /*3940*/  SHFL.BFLY PT, R101, R98, 0x1, 0x1f ;  /* 0x0c201f0062657f89 */ /* 0x000ee200000e0000 */
[----:B------:R-:W-:Y:S01]  /*3950*/  IMAD.U32 R5, RZ, RZ, UR5 ;  /* 0x00000005ff057e24 */ /* 0x000fe2000f8e00ff */
[----:B------:R-:W-:-:S04]  /*3960*/  ISETP.LE.U32.AND P0, PT, R150, UR4, PT ;  /* 0x0000000496007c0c */ /* 0x000fc8000bf03070 */
[----:B------:R-:W-:Y:S01]  /*3970*/  ISETP.GE.U32.AND.EX P0, PT, R5, RZ, PT, P0 ;  /* 0x000000ff0500720c */ /* 0x000fe20003f06100 */
[----:B------:R-:W-:Y:S02]  /*3980*/  IMAD R6, R133, 0x10, R6 ;  /* 0x0000001085067824 */ /* 0x000fe400078e0206 */
[----:B0-----:R-:W-:Y:S01]  /*3990*/  FADD R136, R103, R136 ;  /* 0x0000008867887221 */ /* 0x001fe20000000000 */
[----:B-1----:R-:W-:Y:S01]  /*39a0*/  FADD R5, R137, R138 ;  /* 0x0000008a89057221 */ /* 0x002fe20000000000 */
[----:B--2---:R-:W-:Y:S02]  /*39b0*/  FADD R140, R141, R140 ;  /* 0x0000008c8d8c7221 */ /* 0x004fe40000000000 */
[----:B------:R-:W-:Y:S01]  /*39c0*/  FFMA R18, R3, R18, R136 ;  /* 0x0000001203127223 */ /* 0x000fe20000000088 */
[----:B---3--:R-:W-:Y:S01]  /*39d0*/  FADD R101, R98, R101 ;  /* 0x0000006562657221 */ /* 0x008fe20000000000 */
[----:B------:R-:W-:Y:S01]  /*39e0*/  FFMA R19, R4, R19, R5 ;  /* 0x0000001304137223 */ /* 0x000fe20000000005 */
[----:B------:R-:W-:Y:S01]  /*39f0*/  FFMA R132, R13, R132, R140 ;  /* 0x000000840d847223 */ /* 0x000fe2000000008c */
[----:B------:R-:W-:-:S02]  /*3a00*/  WARPGROUP.DEPBAR.LE gsb0, 0x0 ;  /* 0x00008000000079c5 */ /* 0x000fc40000010000 */
[----:B------:R-:W-:Y:S01]  /*3a10*/  FFMA R17, R102, R17, R101 ;  /* 0x0000001166117223 */ /* 0x000fe20000000065 */
[----:B------:R-:W-:Y:S01]  /*3a20*/  LEA R14, R135, R14, 0x4 ;  /* 0x0000000e870e7211 */ /* 0x000fe200078e20ff */
[----:B------:R-:W-:Y:S01]  /*3a30*/  IMAD.MOV.U32 R98, RZ, RZ, R100 ;  /* 0x000000ffff627224 */ /* 0x000fe200078e0064 */
[----:B------:R-:W-:Y:S01]  /*3a40*/  MOV R3, R97 ;  /* 0x0000006100037202 */ /* 0x000fe20000000f00 */
[----:B------:R-:W-:Y:S02]  /*3a50*/  IMAD.MOV.U32 R4, RZ, RZ, R96 ;  /* 0x000000ffff047224 */ /* 0x000fe400078e0060 */
[----:B------:R-:W-:Y:S02]  /*3a60*/  IMAD.MOV.U32 R5, RZ, RZ, R100 ;  /* 0x000000ffff057224 */ /* 0x000fe400078e0064 */
[----:B------:R-:W-:Y:S01]  /*3a70*/  IMAD.MOV.U32 R13, RZ, RZ, R99 ;  /* 0x000000ffff0d7224 */ /* 0x000fe200078e0063 */
[----:B------:R-:W-:Y:S06]  /*3a80*/  @!P0 BRA `(.L_x_1) ;  /* 0xffffffe800708947 */ /* 0x000fec000383ffff */
.L_x_0:
[----:B------:R-:W-:Y:S01]  /*3a90*/  FMUL R4, R47, 0.25 ;  /* 0x3e8000002f047820 */ /* 0x000fe20000400000 */
[----:B------:R-:W-:Y:S01]  /*3aa0*/  FSETP.GT.AND P3, PT, |R132|, 8.50705917302346158658e+37, PT ;  /* 0x7e8000008400780b */ /* 0x000fe20003f64200 */
[----:B------:R-:W-:Y:S01]  /*3ab0*/  FMUL R6, R39, 0.25 ;  /* 0x3e80000027067820 */ /* 0x000fe20000400000 */
[----:B------:R-:W-:Y:S01]  /*3ac0*/  LEA R3, R154, UR16, 0x4 ;  /* 0x000000109a037c11 */ /* 0x000fe2000f8e20ff */
[----:B------:R-:W-:Y:S01]  /*3ad0*/  FMUL R22, R51, 0.25 ;  /* 0x3e80000033167820 */ /* 0x000fe20000400000 */
[----:B------:R-:W-:Y:S01]  /*3ae0*/  FSEL R47, R4, R47, P3 ;  /* 0x0000002f042f7208 */ /* 0x000fe20001800000 */
[----:B------:R-:W-:Y:S01]  /*3af0*/  FMUL R4, R43, 0.25 ;  /* 0x3e8000002b047820 */ /* 0x000fe20000400000 */
[----:B------:R-:W-:Y:S01]  /*3b00*/  IADD3 R152, R152, R3, RZ ;  /* 0x0000000398987210 */ /* 0x000fe20007ffe0ff */
[----:B------:R-:W-:Y:S01]  /*3b10*/  FMUL R3, R46, 0.25 ;  /* 0x3e8000002e037820 */ /* 0x000fe20000400000 */
[----:B------:R-:W-:Y:S01]  /*3b20*/  FSEL R11, R6, R39, P3 ;  /* 0x00000027060b7208 */ /* 0x000fe20001800000 */
[----:B------:R-:W-:Y:S01]  /*3b30*/  FMUL R6, R31, 0.25 ;  /* 0x3e8000001f067820 */ /* 0x000fe20000400000 */
[----:B------:R-:W-:Y:S01]  /*3b40*/  FSEL R43, R4, R43, P3 ;  /* 0x0000002b042b7208 */ /* 0x000fe20001800000 */
[----:B------:R-:W-:Y:S01]  /*3b50*/  FMUL R4, R35, 0.25 ;  /* 0x3e80000023047820 */ /* 0x000fe20000400000 */
[----:B------:R-:W-:Y:S01]  /*3b60*/  FSEL R46, R3, R46, P3 ;  /* 0x0000002e032e7208 */ /* 0x000fe20001800000 */
[----:B------:R-:W-:Y:S01]  /*3b70*/  FMUL R3, R34, 0.25 ;  /* 0x3e80000022037820 */ /* 0x000fe20000400000 */
[----:B------:R-:W-:Y:S01]  /*3b80*/  FMUL R8, R27, 0.25 ;  /* 0x3e8000001b087820 */ /* 0x000fe20000400000 */
[----:B------:R-:W-:Y:S01]  /*3b90*/  FSEL R31, R6, R31, P3 ;  /* 0x0000001f061f7208 */ /* 0x000fe20001800000 */
[----:B------:R-:W-:Y:S01]  /*3ba0*/  FMUL R6, R53, 0.25 ;  /* 0x3e80000035067820 */ /* 0x000fe20000400000 */
[----:B------:R-:W-:Y:S01]  /*3bb0*/  FSEL R15, R4, R35, P3 ;  /* 0x00000023040f7208 */ /* 0x000fe20001800000 */
[----:B------:R-:W-:Y:S01]  /*3bc0*/  IMAD.MOV.U32 R4, RZ, RZ, R19 ;  /* 0x000000ffff047224 */ /* 0x000fe200078e0013 */
[----:B------:R-:W-:Y:S01]  /*3bd0*/  FSEL R34, R3, R34, P3 ;  /* 0x0000002203227208 */ /* 0x000fe20001800000 */
[----:B------:R-:W-:Y:S01]  /*3be0*/  FMUL R3, R52, 0.25 ;  /* 0x3e80000034037820 */ /* 0x000fe20000400000 */
[----:B------:R-:W-:Y:S01]  /*3bf0*/  FSEL R22, R22, R51, P3 ;  /* 0x0000003316167208 */ /* 0x000fe20001800000 */
[----:B------:R-:W-:Y:S01]  /*3c00*/  FMUL R7, R38, 0.25 ;  /* 0x3e80000026077820 */ /* 0x000fe20000400000 */
[----:B------:R-:W-:Y:S01]  /*3c10*/  FSETP.GT.AND P1, PT, |R4|, 8.50705917302346158658e+37, PT ;  /* 0x7e8000000400780b */ /* 0x000fe20003f24200 */
[----:B------:R-:W-:Y:S01]  /*3c20*/  IMAD.MOV.U32 R51, RZ, RZ, R18 ;  /* 0x000000ffff337224 */ /* 0x000fe200078e0012 */
[----:B------:R-:W-:Y:S01]  /*3c30*/  FSEL R27, R8, R27, P3 ;  /* 0x0000001b081b7208 */ /* 0x000fe20001800000 */
[----:B------:R-:W-:Y:S01]  /*3c40*/  FMUL R8, R49, 0.25 ;  /* 0x3e80000031087820 */ /* 0x000fe20000400000 */
        /* <DEDUP_REMOVED lines=8> */
[----:B------:R-:W-:Y:S01]  /*3cd0*/  FSETP.GT.AND P2, PT, |R51|, 8.50705917302346158658e+37, PT ;  /* 0x7e8000003300780b */ /* 0x000fe20003f44200 */
        /* <DEDUP_REMOVED lines=39> */
[----:B------:R-:W-:Y:S01]  /*3f50*/  MOV R92, R17 ;  /* 0x00000011005c7202 */ /* 0x000fe20000000f00 */
        /* <DEDUP_REMOVED lines=32> */
[----:B------:R-:W-:Y:S01]  /*4160*/  FMUL R3, R92, 8388608 ;  /* 0x4b0000005c037820 */ /* 0x000fe20000400000 */
[----:B------:R-:W-:Y:S01]  /*4170*/  FSEL R58, R9, R68, P0 ;  /* 0x00000044093a7208 */ /* 0x000fe20000000000 */
[----:B------:R-:W-:Y:S01]  /*4180*/  FMUL R9, R56, 0.25 ;  /* 0x3e80000038097820 */ /* 0x000fe20000400000 */
[----:B------:R-:W-:Y:S01]  /*4190*/  FSETP.GEU.AND P4, PT, R92, 1.175494350822287508e-38, PT ;  /* 0x008000005c00780b */ /* 0x000fe20003f8e000 */
[----:B------:R-:W-:Y:S01]  /*41a0*/  FMUL R21, R54, 0.25 ;  /* 0x3e80000036157820 */ /* 0x000fe20000400000 */
        /* <DEDUP_REMOVED lines=8> */
[----:B------:R-:W-:Y:S01]  /*4230*/  FMUL R13, R132, 8388608 ;  /* 0x4b000000840d7820 */ /* 0x000fe20000400000 */
[----:B------:R-:W-:Y:S01]  /*4240*/  FSEL R59, R12, R65, P0 ;  /* 0x000000410c3b7208 */ /* 0x000fe20000000000 */
[----:B------:R-:W-:Y:S01]  /*4250*/  BAR.SYNC.DEFER_BLOCKING 0x0 ;  /* 0x0000000000007b1d */ /* 0x000fe20000010000 */
[----:B------:R-:W-:Y:S01]  /*4260*/  FSEL R30, R5, R30, P3 ;  /* 0x0000001e051e7208 */ /* 0x000fe20001800000 */
[----:B------:R-:W-:Y:S01]  /*4270*/  FMUL R5, R26, 0.25 ;  /* 0x3e8000001a057820 */ /* 0x000fe20000400000 */
[----:B------:R-:W-:Y:S01]  /*4280*/  FSETP.GEU.AND P6, PT, R51, 1.175494350822287508e-38, PT ;  /* 0x008000003300780b */ /* 0x000fe20003fce000 */
[----:B------:R-:W-:Y:S01]  /*4290*/  FMUL R73, R64, 0.25 ;  /* 0x3e80000040497820 */ /* 0x000fe20000400000 */
[----:B------:R-:W-:Y:S01]  /*42a0*/  FSEL R3, R3, R92, !P4 ;  /* 0x0000005c03037208 */ /* 0x000fe20006000000 */
[----:B------:R-:W-:Y:S01]  /*42b0*/  IMAD R151, R151, 0x8, R152 ;  /* 0x0000000897977824 */ /* 0x000fe200078e0298 */
[----:B------:R-:W-:Y:S01]  /*42c0*/  FSEL R12, RZ, -23, P4 ;  /* 0xc1b80000ff0c7808 */ /* 0x000fe20002000000 */
[----:B------:R-:W-:Y:S01]  /*42d0*/  ULDC.64 UR4, c[0x0][0x270] ;  /* 0x00009c0000047ab9 */ /* 0x000fe20000000a00 */
[----:B------:R-:W-:Y:S01]  /*42e0*/  FSEL R101, R9, R56, P0 ;  /* 0x0000003809657208 */ /* 0x000fe20000000000 */
[----:B------:R-:W-:Y:S01]  /*42f0*/  FMUL R9, R4, 8388608 ;  /* 0x4b00000004097820 */ /* 0x000fe20000400000 */
[----:B------:R-:W-:Y:S01]  /*4300*/  FSETP.GEU.AND P4, PT, R132, 1.175494350822287508e-38, PT ;  /* 0x008000008400780b */ /* 0x000fe20003f8e000 */
[----:B------:R-:W-:Y:S01]  /*4310*/  VIADD R80, R3, 0xc0cafb0d ;  /* 0xc0cafb0d03507836 */ /* 0x000fe20000000000 */
[----:B------:R-:W-:Y:S01]  /*4320*/  FSEL R20, R20, R55, P3 ;  /* 0x0000003714147208 */ /* 0x000fe20001800000 */
[----:B------:R-:W-:Y:S01]  /*4330*/  FMUL R55, R24, 0.25 ;  /* 0x3e80000018377820 */ /* 0x000fe20000400000 */
[----:B------:R-:W-:Y:S01]  /*4340*/  FSEL R21, R21, R54, P3 ;  /* 0x0000003615157208 */ /* 0x000fe20001800000 */
[----:B------:R-:W-:Y:S01]  /*4350*/  FMUL R54, R25, 0.25 ;  /* 0x3e80000019367820 */ /* 0x000fe20000400000 */
[----:B------:R-:W-:Y:S01]  /*4360*/  FSEL R23, R23, R50, P3 ;  /* 0x0000003217177208 */ /* 0x000fe20001800000 */
[----:B------:R-:W-:Y:S01]  /*4370*/  FMUL R50, R29, 0.25 ;  /* 0x3e8000001d327820 */ /* 0x000fe20000400000 */
[----:B------:R-:W-:Y:S01]  /*4380*/  FSETP.GEU.AND P5, PT, R4, 1.175494350822287508e-38, PT ;  /* 0x008000000400780b */ /* 0x000fe20003fae000 */
[----:B------:R-:W-:Y:S01]  /*4390*/  UIMAD UR4, UR7, UR4, URZ ;  /* 0x00000004070472a4 */ /* 0x000fe2000f8e023f */
[----:B------:R-:W-:-:S02]  /*43a0*/  FSEL R61, R8, R61, P0 ;  /* 0x0000003d083d7208 */ /* 0x000fc40000000000 */
[----:B------:R-:W-:Y:S01]  /*43b0*/  FSEL R10, R10, R51, !P6 ;  /* 0x000000330a0a7208 */ /* 0x000fe20007000000 */
[----:B------:R-:W-:Y:S01]  /*43c0*/  USHF.L.U32 UR6, UR4, 0x1, URZ ;  /* 0x0000000104067899 */ /* 0x000fe2000800063f */
[----:B------:R-:W-:Y:S02]  /*43d0*/  FSEL R17, RZ, -23, P6 ;  /* 0xc1b80000ff117808 */ /* 0x000fe40003000000 */
[C---:B------:R-:W-:Y:S02]  /*43e0*/  FSETP.GEU.AND P6, PT, |R132|.reuse, 1.175494350822287508e-38, PT ;  /* 0x008000008400780b */ /* 0x040fe40003fce200 */
[----:B------:R-:W-:Y:S01]  /*43f0*/  FSEL R8, R13, R132, !P4 ;  /* 0x000000840d087208 */ /* 0x000fe20006000000 */
[----:B------:R-:W-:Y:S01]  /*4400*/  @P3 FMUL R132, R132, 0.25 ;  /* 0x3e80000084843820 */ /* 0x000fe20000400000 */
[----:B------:R-:W-:Y:S02]  /*4410*/  FSEL R5, R5, R26, P3 ;  /* 0x0000001a05057208 */ /* 0x000fe40001800000 */
[----:B------:R-:W-:Y:S01]  /*4420*/  FSEL R9, R9, R4, !P5 ;  /* 0x0000000409097208 */ /* 0x000fe20006800000 */
[----:B------:R-:W-:Y:S01]  /*4430*/  VIADD R57, R8, 0xc0cafb0d ;  /* 0xc0cafb0d08397836 */ /* 0x000fe20000000000 */
[C---:B------:R-:W-:Y:S01]  /*4440*/  FSETP.GEU.AND P3, PT, |R4|.reuse, 1.175494350822287508e-38, PT ;  /* 0x008000000400780b */ /* 0x040fe20003f6e200 */
[----:B------:R-:W-:Y:S01]  /*4450*/  @P1 FMUL R4, R4, 0.25 ;  /* 0x3e80000004041820 */ /* 0x000fe20000400000 */
[----:B------:R-:W-:Y:S01]  /*4460*/  FSEL R35, R35, R40, P1 ;  /* 0x0000002823237208 */ /* 0x000fe20000800000 */
[----:B------:R-:W-:Y:S01]  /*4470*/  VIADD R56, R9, 0xc0cafb0d ;  /* 0xc0cafb0d09387836 */ /* 0x000fe20000000000 */
[----:B------:R-:W-:Y:S01]  /*4480*/  FSEL R50, R50, R29, P1 ;  /* 0x0000001d32327208 */ /* 0x000fe20000800000 */
[----:B------:R-:W-:Y:S01]  /*4490*/  @!P6 FMUL R132, R132, 16777216 ;  /* 0x4b8000008484e820 */ /* 0x000fe20000400000 */
[----:B------:R-:W-:Y:S01]  /*44a0*/  FSEL R54, R54, R25, P1 ;  /* 0x0000001936367208 */ /* 0x000fe20000800000 */
[----:B------:R-:W-:Y:S01]  /*44b0*/  @!P6 FMUL R46, R46, 16777216 ;  /* 0x4b8000002e2ee820 */ /* 0x000fe20000400000 */
[----:B------:R-:W-:Y:S01]  /*44c0*/  FSEL R55, R55, R24, P1 ;  /* 0x0000001837377208 */ /* 0x000fe20000800000 */
[----:B------:R-:W-:Y:S01]  /*44d0*/  @!P6 FMUL R42, R42, 16777216 ;  /* 0x4b8000002a2ae820 */ /* 0x000fe20000400000 */
[C---:B------:R-:W-:Y:S01]  /*44e0*/  FSETP.GEU.AND P1, PT, |R51|.reuse, 1.175494350822287508e-38, PT ;  /* 0x008000003300780b */ /* 0x040fe20003f2e200 */
[----:B------:R-:W-:Y:S01]  /*44f0*/  @P2 FMUL R51, R51, 0.25 ;  /* 0x3e80000033332820 */ /* 0x000fe20000400000 */
[----:B------:R-:W-:Y:S01]  /*4500*/  FSETP.GEU.AND P2, PT, |R92|, 1.175494350822287508e-38, PT ;  /* 0x008000005c00780b */ /* 0x000fe20003f4e200 */
[----:B------:R-:W-:Y:S01]  /*4510*/  @!P3 FMUL R4, R4, 16777216 ;  /* 0x4b8000000404b820 */ /* 0x000fe20000400000 */
[----:B------:R-:W-:Y:S01]  /*4520*/  @P0 FMUL R92, R92, 0.25 ;  /* 0x3e8000005c5c0820 */ /* 0x000fe20000400000 */
[----:B------:R-:W-:Y:S01]  /*4530*/  MUFU.RCP R132, R132 ;  /* 0x0000008400847308 */ /* 0x000fe20000001000 */
[----:B------:R-:W-:Y:S01]  /*4540*/  IADD3 R93, R10, -0x3f3504f3, RZ ;  /* 0xc0cafb0d0a5d7810 */ /* 0x000fe20007ffe0ff */
[----:B------:R-:W-:Y:S01]  /*4550*/  @!P3 FMUL R53, R53, 16777216 ;  /* 0x4b8000003535b820 */ /* 0x000fe20000400000 */
[----:B------:R-:W-:Y:S01]  /*4560*/  LOP3.LUT R80, R80, 0xff800000, RZ, 0xc0, !PT ;  /* 0xff80000050507812 */ /* 0x000fe200078ec0ff */
[----:B------:R-:W-:Y:S01]  /*4570*/  @!P3 FMUL R6, R6, 16777216 ;  /* 0x4b8000000606b820 */ /* 0x000fe20000400000 */
[----:B------:R-:W-:Y:S01]  /*4580*/  LOP3.LUT R57, R57, 0xff800000, RZ, 0xc0, !PT ;  /* 0xff80000039397812 */ /* 0x000fe200078ec0ff */
[----:B------:R-:W-:Y:S01]  /*4590*/  @!P6 FMUL R34, R34, 16777216 ;  /* 0x4b8000002222e820 */ /* 0x000fe20000400000 */
[----:B------:R-:W-:Y:S01]  /*45a0*/  LOP3.LUT R93, R93, 0xff800000, RZ, 0xc0, !PT ;  /* 0xff8000005d5d7812 */ /* 0x000fe200078ec0ff */
[----:B------:R-:W-:Y:S01]  /*45b0*/  @!P1 FMUL R51, R51, 16777216 ;  /* 0x4b80000033339820 */ /* 0x000fe20000400000 */
[----:B------:R-:W0:Y:S01]  /*45c0*/  MUFU.RCP R4, R4 ;  /* 0x0000000400047308 */ /* 0x000e220000001000 */
[----:B------:R-:W-:Y:S01]  /*45d0*/  @!P2 FMUL R92, R92, 16777216 ;  /* 0x4b8000005c5ca820 */ /* 0x000fe20000400000 */
[----:B------:R-:W-:Y:S01]  /*45e0*/  LOP3.LUT R56, R56, 0xff800000, RZ, 0xc0, !PT ;  /* 0xff80000038387812 */ /* 0x000fe200078ec0ff */
[----:B------:R-:W-:Y:S01]  /*45f0*/  @!P6 FMUL R30, R30, 16777216 ;  /* 0x4b8000001e1ee820 */ /* 0x000fe20000400000 */
[----:B------:R-:W-:Y:S01]  /*4600*/  I2FP.F32.S32 R13, R80 ;  /* 0x00000050000d7245 */ /* 0x000fe20000201400 */
[----:B------:R-:W-:Y:S01]  /*4610*/  @!P6 FMUL R27, R27, 16777216 ;  /* 0x4b8000001b1be820 */ /* 0x000fe20000400000 */
[----:B------:R-:W-:Y:S01]  /*4620*/  FSEL R24, RZ, -23, P4 ;  /* 0xc1b80000ff187808 */ /* 0x000fe20002000000 */
[----:B------:R-:W-:Y:S01]  /*4630*/  @!P6 FMUL R5, R5, 16777216 ;  /* 0x4b8000000505e820 */ /* 0x000fe20000400000 */
[----:B------:R-:W1:Y:S01]  /*4640*/  MUFU.RCP R51, R51 ;  /* 0x0000003300337308 */ /* 0x000e620000001000 */
[----:B------:R-:W-:Y:S01]  /*4650*/  I2FP.F32.S32 R25, R57 ;  /* 0x0000003900197245 */ /* 0x000fe20000201400 */
[----:B------:R-:W-:Y:S01]  /*4660*/  FFMA.FTZ R12, R13, 1.1920928955078125e-07, R12 ;  /* 0x340000000d0c7823 */ /* 0x000fe2000001000c */
[----:B------:R-:W-:Y:S01]  /*4670*/  I2FP.F32.S32 R14, R93 ;  /* 0x0000005d000e7245 */ /* 0x000fe20000201400 */
[----:B------:R-:W-:Y:S01]  /*4680*/  @!P3 FMUL R49, R49, 16777216 ;  /* 0x4b8000003131b820 */ /* 0x000fe20000400000 */
[----:B------:R-:W-:Y:S01]  /*4690*/  FSEL R18, RZ, -23, P5 ;  /* 0xc1b80000ff127808 */ /* 0x000fe20002800000 */
[----:B------:R-:W-:Y:S01]  /*46a0*/  @!P3 FMUL R45, R45, 16777216 ;  /* 0x4b8000002d2db820 */ /* 0x000fe20000400000 */
[----:B------:R-:W-:Y:S01]  /*46b0*/  I2FP.F32.S32 R19, R56 ;  /* 0x0000003800137245 */ /* 0x000fe20000201400 */
[----:B------:R-:W2:Y:S01]  /*46c0*/  MUFU.RCP R92, R92 ;  /* 0x0000005c005c7308 */ /* 0x000ea20000001000 */
[----:B------:R-:W-:Y:S01]  /*46d0*/  @!P3 FMUL R7, R7, 16777216 ;  /* 0x4b8000000707b820 */ /* 0x000fe20000400000 */
[----:B------:R-:W-:Y:S01]  /*46e0*/  @!P3 FMUL R54, R54, 16777216 ;  /* 0x4b8000003636b820 */ /* 0x000fe20000400000 */
[----:B------:R-:W-:Y:S01]  /*46f0*/  FFMA.FTZ R13, R25, 1.1920928955078125e-07, R24 ;  /* 0x34000000190d7823 */ /* 0x000fe20000010018 */
[----:B------:R-:W-:Y:S01]  /*4700*/  @!P3 FMUL R52, R52, 16777216 ;  /* 0x4b8000003434b820 */ /* 0x000fe20000400000 */
        /* <DEDUP_REMOVED lines=11> */
[----:B------:R-:W-:Y:S01]  /*47c0*/  FSEL R73, R73, R64, P0 ;  /* 0x0000004049497208 */ /* 0x000fe20000000000 */
[----:B------:R-:W-:Y:S01]  /*47d0*/  FFMA.FTZ R17, R14, 1.1920928955078125e-07, R17 ;  /* 0x340000000e117823 */ /* 0x000fe20000010011 */
[C---:B0-----:R-:W-:Y:S01]  /*47e0*/  FMUL R24, R4.reuse, R53 ;  /* 0x0000003504187220 */ /* 0x041fe20000400000 */
[----:B------:R-:W-:Y:S01]  /*47f0*/  @!P2 FMUL R95, R95, 16777216 ;  /* 0x4b8000005f5fa820 */ /* 0x000fe20000400000 */
[----:B------:R-:W-:Y:S01]  /*4800*/  @!P2 FMUL R101, R101, 16777216 ;  /* 0x4b8000006565a820 */ /* 0x000fe20000400000 */
[----:B------:R-:W-:Y:S01]  /*4810*/  FFMA.FTZ R14, R19, 1.1920928955078125e-07, R18 ;  /* 0x34000000130e7823 */ /* 0x000fe20000010012 */
[----:B------:R-:W-:Y:S01]  /*4820*/  FMUL R53, R4, R6 ;  /* 0x0000000604357220 */ /* 0x000fe20000400000 */
[C---:B------:R-:W-:Y:S01]  /*4830*/  FMUL R26, R132.reuse, R46 ;  /* 0x0000002e841a7220 */ /* 0x040fe20000400000 */
[C---:B------:R-:W-:Y:S01]  /*4840*/  FMUL R28, R132.reuse, R42 ;  /* 0x0000002a841c7220 */ /* 0x040fe20000400000 */
[C---:B------:R-:W-:Y:S01]  /*4850*/  FMUL R38, R132.reuse, R34 ;  /* 0x0000002284267220 */ /* 0x040fe20000400000 */
[C---:B------:R-:W-:Y:S01]  /*4860*/  FMUL R41, R132.reuse, R30 ;  /* 0x0000001e84297220 */ /* 0x040fe20000400000 */
[C---:B------:R-:W-:Y:S01]  /*4870*/  FMUL R64, R132.reuse, R27 ;  /* 0x0000001b84407220 */ /* 0x040fe20000400000 */
[----:B------:R-:W-:Y:S01]  /*4880*/  FMUL R65, R132, R5 ;  /* 0x0000000584417220 */ /* 0x000fe20000400000 */
[C---:B------:R-:W-:Y:S01]  /*4890*/  FMUL R29, R4.reuse, R49 ;  /* 0x00000031041d7220 */ /* 0x040fe20000400000 */
        /* <DEDUP_REMOVED lines=12> */
[----:B------:R-:W-:Y:S01]  /*4960*/  FMUL R7, R4, R55 ;  /* 0x0000003704077220 */ /* 0x000fe20000400000 */
[C---:B-1----:R-:W-:Y:S01]  /*4970*/  FMUL R5, R51.reuse, R90 ;  /* 0x0000005a33057220 */ /* 0x042fe20000400000 */
[----:B------:R-:W-:Y:S01]  /*4980*/  FMUL R54, R51, R91 ;  /* 0x0000005b33367220 */ /* 0x000fe20000400000 */
[C---:B--2---:R-:W-:Y:S01]  /*4990*/  FMUL R4, R92.reuse, R95 ;  /* 0x0000005f5c047220 */ /* 0x044fe20000400000 */
[----:B------:R-:W-:Y:S01]  /*49a0*/  FMUL R101, R92, R101 ;  /* 0x000000655c657220 */ /* 0x000fe20000400000 */
[----:B------:R-:W-:Y:S01]  /*49b0*/  @!P2 FMUL R73, R73, 16777216 ;  /* 0x4b8000004949a820 */ /* 0x000fe20000400000 */
[----:B------:R-:W-:Y:S01]  /*49c0*/  IADD3 R93, R10, -R93, RZ ;  /* 0x8000005d0a5d7210 */ /* 0x000fe20007ffe0ff */
[----:B------:R-:W-:Y:S01]  /*49d0*/  IMAD.IADD R80, R3, 0x1, -R80 ;  /* 0x0000000103507824 */ /* 0x000fe200078e0a50 */
[----:B------:R-:W-:Y:S01]  /*49e0*/  F2FP.F16.F32.PACK_AB R5, R5, R54 ;  /* 0x000000360505723e */ /* 0x000fe200000000ff */
[----:B------:R-:W-:Y:S01]  /*49f0*/  FMUL R54, R92, R73 ;  /* 0x000000495c367220 */ /* 0x000fe20000400000 */
[----:B------:R-:W-:Y:S01]  /*4a00*/  F2FP.F16.F32.PACK_AB R6, R6, R7 ;  /* 0x000000070606723e */ /* 0x000fe200000000ff */
[----:B------:R-:W-:Y:S01]  /*4a10*/  FADD R93, R93, -1 ;  /* 0xbf8000005d5d7421 */ /* 0x000fe20000000000 */
[----:B------:R-:W-:Y:S01]  /*4a20*/  F2FP.F16.F32.PACK_AB R4, R4, R101 ;  /* 0x000000650404723e */ /* 0x000fe200000000ff */
[----:B------:R-:W-:Y:S01]  /*4a30*/  FADD R80, R80, -1 ;  /* 0xbf80000050507421 */ /* 0x000fe20000000000 */
[----:B------:R-:W-:Y:S01]  /*4a40*/  F2FP.F16.F32.PACK_AB R7, R64, R65 ;  /* 0x000000414007723e */ /* 0x000fe200000000ff */
[----:B------:R-:W-:Y:S01]  /*4a50*/  IMAD.IADD R56, R9, 0x1, -R56 ;  /* 0x0000000109387824 */ /* 0x000fe200078e0a38 */
[----:B------:R-:W-:Y:S01]  /*4a60*/  MOV R73, 0x3dc6b27f ;  /* 0x3dc6b27f00497802 */ /* 0x000fe20000000f00 */
[----:B------:R-:W-:Y:S01]  /*4a70*/  @!P2 FMUL R85, R85, 16777216 ;  /* 0x4b8000005555a820 */ /* 0x000fe20000400000 */
[----:B------:R-:W-:Y:S01]  /*4a80*/  IADD3 R57, R8, -R57, RZ ;  /* 0x8000003908397210 */ /* 0x000fe20007ffe0ff */
[----:B------:R0:W-:Y:S01]  /*4a90*/  STSM.16.M88.4 [R151], R4 ;  /* 0x0000000497007844 */ /* 0x0001e20000000200 */
[----:B------:R-:W-:Y:S01]  /*4aa0*/  FADD R56, R56, -1 ;  /* 0xbf80000038387421 */ /* 0x000fe20000000000 */
[----:B------:R-:W-:Y:S01]  /*4ab0*/  @!P2 FMUL R84, R84, 16777216 ;  /* 0x4b8000005454a820 */ /* 0x000fe20000400000 */
[----:B------:R-:W-:Y:S01]  /*4ac0*/  @!P2 FMUL R81, R81, 16777216 ;  /* 0x4b8000005151a820 */ /* 0x000fe20000400000 */
[----:B------:R-:W-:Y:S01]  /*4ad0*/  FADD R57, R57, -1 ;  /* 0xbf80000039397421 */ /* 0x000fe20000000000 */
        /* <DEDUP_REMOVED lines=10> */
[----:B------:R-:W-:Y:S01]  /*4b80*/  ISETP.GE.U32.AND P2, PT, R3, 0x7f800000, PT ;  /* 0x7f8000000300780c */ /* 0x000fe20003f46070 */
[-C--:B0-----:R-:W-:Y:S01]  /*4b90*/  FFMA.FTZ R4, R93, R73.reuse, -0.16845393180847167969 ;  /* 0xbe2c7f305d047423 */ /* 0x081fe20000010049 */
[-C--:B------:R-:W-:Y:S01]  /*4ba0*/  FFMA.FTZ R5, R80, R73.reuse, -0.16845393180847167969 ;  /* 0xbe2c7f3050057423 */ /* 0x080fe20000010049 */
[-C--:B------:R-:W-:Y:S01]  /*4bb0*/  FFMA.FTZ R6, R57, R73.reuse, -0.16845393180847167969 ;  /* 0xbe2c7f3039067423 */ /* 0x080fe20000010049 */
[----:B------:R-:W-:Y:S01]  /*4bc0*/  FFMA.FTZ R7, R56, R73, -0.16845393180847167969 ;  /* 0xbe2c7f3038077423 */ /* 0x000fe20000010049 */
[----:B------:R-:W-:Y:S01]  /*4bd0*/  FFMA.FTZ R4, R93, R4, 0.1716887056827545166 ;  /* 0x3e2fcf2a5d047423 */ /* 0x000fe20000010004 */
[----:B------:R-:W-:Y:S01]  /*4be0*/  FFMA.FTZ R5, R80, R5, 0.1716887056827545166 ;  /* 0x3e2fcf2a50057423 */ /* 0x000fe20000010005 */
[----:B------:R-:W-:Y:S01]  /*4bf0*/  FFMA.FTZ R6, R57, R6, 0.1716887056827545166 ;  /* 0x3e2fcf2a39067423 */ /* 0x000fe20000010006 */
[----:B------:R-:W-:Y:S01]  /*4c00*/  FFMA.FTZ R7, R56, R7, 0.1716887056827545166 ;  /* 0x3e2fcf2a38077423 */ /* 0x000fe20000010007 */
[----:B------:R-:W-:Y:S01]  /*4c10*/  FFMA.FTZ R4, R93, R4, -0.17900948226451873779 ;  /* 0xbe374e435d047423 */ /* 0x000fe20000010004 */
[----:B------:R-:W-:Y:S01]  /*4c20*/  FFMA.FTZ R5, R80, R5, -0.17900948226451873779 ;  /* 0xbe374e4350057423 */ /* 0x000fe20000010005 */
[----:B------:R-:W-:Y:S01]  /*4c30*/  FFMA.FTZ R6, R57, R6, -0.17900948226451873779 ;  /* 0xbe374e4339067423 */ /* 0x000fe20000010006 */
[----:B------:R-:W-:Y:S01]  /*4c40*/  FFMA.FTZ R7, R56, R7, -0.17900948226451873779 ;  /* 0xbe374e4338077423 */ /* 0x000fe20000010007 */
[----:B------:R-:W-:Y:S01]  /*4c50*/  FFMA.FTZ R4, R93, R4, 0.20512372255325317383 ;  /* 0x3e520bf45d047423 */ /* 0x000fe20000010004 */
[----:B------:R-:W-:Y:S01]  /*4c60*/  FFMA.FTZ R5, R80, R5, 0.20512372255325317383 ;  /* 0x3e520bf450057423 */ /* 0x000fe20000010005 */
[----:B------:R-:W-:Y:S01]  /*4c70*/  FFMA.FTZ R6, R57, R6, 0.20512372255325317383 ;  /* 0x3e520bf439067423 */ /* 0x000fe20000010006 */
[----:B------:R-:W-:Y:S01]  /*4c80*/  @!P1 FMUL R74, R74, 16777216 ;  /* 0x4b8000004a4a9820 */ /* 0x000fe20000400000 */
[C---:B------:R-:W-:Y:S01]  /*4c90*/  FFMA.FTZ R4, R93.reuse, R4, -0.24046532809734344482 ;  /* 0xbe763c8b5d047423 */ /* 0x040fe20000010004 */
[----:B------:R-:W-:Y:S01]  /*4ca0*/  FFMA.FTZ R5, R80, R5, -0.24046532809734344482 ;  /* 0xbe763c8b50057423 */ /* 0x000fe20000010005 */
[----:B------:R-:W-:Y:S01]  /*4cb0*/  ISETP.GE.U32.AND P3, PT, R10, 0x7f800000, PT ;  /* 0x7f8000000a00780c */ /* 0x000fe20003f66070 */
[----:B------:R-:W-:Y:S01]  /*4cc0*/  FFMA.FTZ R7, R56, R7, 0.20512372255325317383 ;  /* 0x3e520bf438077423 */ /* 0x000fe20000010007 */
[----:B------:R-:W-:Y:S01]  /*4cd0*/  FFMA.FTZ R4, R93, R4, 0.28857114911079406738 ;  /* 0x3e93bf995d047423 */ /* 0x000fe20000010004 */
[C---:B------:R-:W-:Y:S01]  /*4ce0*/  FFMA.FTZ R5, R80.reuse, R5, 0.28857114911079406738 ;  /* 0x3e93bf9950057423 */ /* 0x040fe20000010005 */
[----:B------:R-:W-:Y:S01]  /*4cf0*/  FFMA.FTZ R6, R57, R6, -0.24046532809734344482 ;  /* 0xbe763c8b39067423 */ /* 0x000fe20000010006 */
[----:B------:R-:W-:Y:S01]  /*4d00*/  FMUL R55, R51, R74 ;  /* 0x0000004a33377220 */ /* 0x000fe20000400000 */
[----:B------:R-:W-:Y:S01]  /*4d10*/  FFMA.FTZ R4, R93, R4, -0.36067417263984680176 ;  /* 0xbeb8aa495d047423 */ /* 0x000fe20000010004 */
[----:B------:R-:W-:Y:S01]  /*4d20*/  FFMA.FTZ R5, R80, R5, -0.36067417263984680176 ;  /* 0xbeb8aa4950057423 */ /* 0x000fe20000010005 */
[----:B------:R-:W-:Y:S01]  /*4d30*/  FFMA.FTZ R7, R56, R7, -0.24046532809734344482 ;  /* 0xbe763c8b38077423 */ /* 0x000fe20000010007 */
[----:B------:R-:W-:Y:S01]  /*4d40*/  FFMA.FTZ R6, R57, R6, 0.28857114911079406738 ;  /* 0x3e93bf9939067423 */ /* 0x000fe20000010006 */
[----:B------:R-:W-:Y:S01]  /*4d50*/  FFMA.FTZ R4, R93, R4, 0.48089820146560668945 ;  /* 0x3ef6384a5d047423 */ /* 0x000fe20000010004 */
[----:B------:R-:W-:Y:S01]  /*4d60*/  FFMA.FTZ R5, R80, R5, 0.48089820146560668945 ;  /* 0x3ef6384a50057423 */ /* 0x000fe20000010005 */
[----:B------:R-:W-:Y:S01]  /*4d70*/  @!P1 FMUL R63, R63, 16777216 ;  /* 0x4b8000003f3f9820 */ /* 0x000fe20000400000 */
[----:B------:R-:W-:Y:S01]  /*4d80*/  @!P1 FMUL R62, R62, 16777216 ;  /* 0x4b8000003e3e9820 */ /* 0x000fe20000400000 */
[----:B------:R-:W-:Y:S01]  /*4d90*/  FFMA.FTZ R4, R93, R4, -0.72134751081466674805 ;  /* 0xbf38aa3b5d047423 */ /* 0x000fe20000010004 */
[----:B------:R-:W-:Y:S01]  /*4da0*/  FFMA.FTZ R5, R80, R5, -0.72134751081466674805 ;  /* 0xbf38aa3b50057423 */ /* 0x000fe20000010005 */
[----:B------:R-:W-:Y:S01]  /*4db0*/  FFMA.FTZ R7, R56, R7, 0.28857114911079406738 ;  /* 0x3e93bf9938077423 */ /* 0x000fe20000010007 */
[----:B------:R-:W-:Y:S01]  /*4dc0*/  FFMA.FTZ R6, R57, R6, -0.36067417263984680176 ;  /* 0xbeb8aa4939067423 */ /* 0x000fe20000010006 */
[----:B------:R-:W-:Y:S01]  /*4dd0*/  FMUL R4, R93, R4 ;  /* 0x000000045d047220 */ /* 0x000fe20000400000 */
[C---:B------:R-:W-:Y:S01]  /*4de0*/  FMUL R5, R80.reuse, R5 ;  /* 0x0000000550057220 */ /* 0x040fe20000400000 */
[----:B------:R-:W-:Y:S01]  /*4df0*/  FSETP.NEU.AND P0, PT, R3, RZ, PT ;  /* 0x000000ff0300720b */ /* 0x000fe20003f0d000 */
[----:B------:R-:W-:Y:S01]  /*4e00*/  FMUL R63, R51, R63 ;  /* 0x0000003f333f7220 */ /* 0x000fe20000400000 */
[----:B------:R-:W-:Y:S01]  /*4e10*/  FMUL R4, R93, R4 ;  /* 0x000000045d047220 */ /* 0x000fe20000400000 */
[----:B------:R-:W-:Y:S01]  /*4e20*/  FMUL R5, R80, R5 ;  /* 0x0000000550057220 */ /* 0x000fe20000400000 */
[----:B------:R-:W-:Y:S01]  /*4e30*/  FMUL R62, R51, R62 ;  /* 0x0000003e333e7220 */ /* 0x000fe20000400000 */
[----:B------:R-:W-:Y:S01]  /*4e40*/  FMUL R61, R92, R61 ;  /* 0x0000003d5c3d7220 */ /* 0x000fe20000400000 */
[----:B------:R-:W-:Y:S01]  /*4e50*/  FFMA.FTZ R4, R93, 1.4426950216293334961, R4 ;  /* 0x3fb8aa3b5d047823 */ /* 0x000fe20000010004 */
[----:B------:R-:W-:Y:S01]  /*4e60*/  FFMA.FTZ R5, R80, 1.4426950216293334961, R5 ;  /* 0x3fb8aa3b50057823 */ /* 0x000fe20000010005 */
[----:B------:R-:W-:Y:S01]  /*4e70*/  FMUL R60, R92, R60 ;  /* 0x0000003c5c3c7220 */ /* 0x000fe20000400000 */
[----:B------:R-:W-:Y:S01]  /*4e80*/  FFMA.FTZ R7, R56, R7, -0.36067417263984680176 ;  /* 0xbeb8aa4938077423 */ /* 0x000fe20000010007 */
[----:B------:R-:W-:Y:S01]  /*4e90*/  FADD R74, R17, R4 ;  /* 0x00000004114a7221 */ /* 0x000fe20000000000 */
[----:B------:R-:W-:-:S02]  /*4ea0*/  @P2 IMAD.MOV.U32 R4, RZ, RZ, 0x7f800000 ;  /* 0x7f800000ff042424 */ /* 0x000fc400078e00ff */
[----:B------:R-:W-:Y:S01]  /*4eb0*/  FADD R73, R12, R5 ;  /* 0x000000050c497221 */ /* 0x000fe20000000000 */
[----:B------:R-:W-:Y:S01]  /*4ec0*/  @P3 MOV R5, 0x7f800000 ;  /* 0x7f80000000053802 */ /* 0x000fe20000000f00 */
[----:B------:R-:W-:Y:S01]  /*4ed0*/  FFMA.FTZ R6, R57, R6, 0.48089820146560668945 ;  /* 0x3ef6384a39067423 */ /* 0x000fe20000010006 */
[----:B------:R-:W-:Y:S01]  /*4ee0*/  @P2 FFMA.FTZ R73, R3, R4, +INF ;  /* 0x7f80000003492423 */ /* 0x000fe20000010004 */
[----:B------:R-:W-:Y:S01]  /*4ef0*/  LOP3.LUT R3, R2, 0x7f, RZ, 0xc0, !PT ;  /* 0x0000007f02037812 */ /* 0x000fe200078ec0ff */
[----:B------:R-:W-:Y:S01]  /*4f00*/  FFMA.FTZ R7, R56, R7, 0.48089820146560668945 ;  /* 0x3ef6384a38077423 */ /* 0x000fe20000010007 */
[----:B------:R-:W-:Y:S01]  /*4f10*/  FFMA.FTZ R6, R57, R6, -0.72134751081466674805 ;  /* 0xbf38aa3b39067423 */ /* 0x000fe20000010006 */
[----:B------:R-:W-:Y:S01]  /*4f20*/  @P3 FFMA.FTZ R74, R10, R5, +INF ;  /* 0x7f8000000a4a3423 */ /* 0x000fe20000010005 */
[----:B------:R-:W-:Y:S01]  /*4f30*/  LEA R3, R3, UR16, 0x4 ;  /* 0x0000001003037c11 */ /* 0x000fe2000f8e20ff */
[C---:B------:R-:W-:Y:S01]  /*4f40*/  FFMA.FTZ R7, R56.reuse, R7, -0.72134751081466674805 ;  /* 0xbf38aa3b38077423 */ /* 0x040fe20000010007 */
[----:B------:R-:W-:Y:S01]  /*4f50*/  F2FP.F16.F32.PACK_AB R4, R61, R60 ;  /* 0x0000003c3d04723e */ /* 0x000fe200000000ff */
[----:B------:R-:W-:Y:S01]  /*4f60*/  FMUL R6, R57, R6 ;  /* 0x0000000639067220 */ /* 0x000fe20000400000 */
[----:B------:R-:W-:Y:S01]  /*4f70*/  F2FP.F16.F32.PACK_AB R5, R63, R62 ;  /* 0x0000003e3f05723e */ /* 0x000fe200000000ff */
[----:B------:R-:W-:Y:S01]  /*4f80*/  BAR.SYNC.DEFER_BLOCKING 0x0 ;  /* 0x0000000000007b1d */ /* 0x000fe20000010000 */
[----:B------:R-:W-:Y:S01]  /*4f90*/  ISETP.GE.U32.AND P4, PT, R9, 0x7f800000, PT ;  /* 0x7f8000000900780c */ /* 0x000fe20003f86070 */
[C---:B------:R-:W-:Y:S01]  /*4fa0*/  FMUL R7, R56.reuse, R7 ;  /* 0x0000000738077220 */ /* 0x040fe20000400000 */
[----:B------:R-:W-:Y:S01]  /*4fb0*/  FMUL R6, R57, R6 ;  /* 0x0000000639067220 */ /* 0x000fe20000400000 */
[----:B------:R-:W-:Y:S01]  /*4fc0*/  @!P6 FMUL R31, R31, 16777216 ;  /* 0x4b8000001f1fe820 */ /* 0x000fe20000400000 */
[----:B------:R-:W-:Y:S01]  /*4fd0*/  @!P1 FMUL R75, R75, 16777216 ;  /* 0x4b8000004b4b9820 */ /* 0x000fe20000400000 */
[----:B------:R-:W-:Y:S01]  /*4fe0*/  FMUL R7, R56, R7 ;  /* 0x0000000738077220 */ /* 0x000fe20000400000 */
[----:B------:R-:W-:Y:S01]  /*4ff0*/  FFMA.FTZ R6, R57, 1.4426950216293334961, R6 ;  /* 0x3fb8aa3b39067823 */ /* 0x000fe20000010006 */
[----:B------:R-:W-:Y:S01]  /*5000*/  FMUL R68, R92, R76 ;  /* 0x0000004c5c447220 */ /* 0x000fe20000400000 */
[----:B------:R-:W-:Y:S01]  /*5010*/  FMUL R40, R132, R31 ;  /* 0x0000001f84287220 */ /* 0x000fe20000400000 */
[----:B------:R-:W-:Y:S01]  /*5020*/  FFMA.FTZ R7, R56, 1.4426950216293334961, R7 ;  /* 0x3fb8aa3b38077823 */ /* 0x000fe20000010007 */
[----:B------:R-:W-:Y:S01]  /*5030*/  FADD R76, R13, R6 ;  /* 0x000000060d4c7221 */ /* 0x000fe20000000000 */
[----:B------:R-:W-:Y:S01]  /*5040*/  FMUL R52, R51, R75 ;  /* 0x0000004b33347220 */ /* 0x000fe20000400000 */
[----:B------:R-:W-:Y:S01]  /*5050*/  @!P1 FMUL R89, R89, 16777216 ;  /* 0x4b80000059599820 */ /* 0x000fe20000400000 */
[----:B------:R-:W-:-:S02]  /*5060*/  @P4 IMAD.MOV.U32 R6, RZ, RZ, 0x7f800000 ;  /* 0x7f800000ff064424 */ /* 0x000fc400078e00ff */
[----:B------:R-:W-:Y:S01]  /*5070*/  FADD R75, R14, R7 ;  /* 0x000000070e4b7221 */ /* 0x000fe20000000000 */
[----:B------:R-:W-:Y:S01]  /*5080*/  F2FP.F16.F32.PACK_AB R7, R40, R41 ;  /* 0x000000292807723e */ /* 0x000fe200000000ff */
[----:B------:R-:W-:Y:S01]  /*5090*/  @!P1 FMUL R88, R88, 16777216 ;  /* 0x4b80000058589820 */ /* 0x000fe20000400000 */
[----:B------:R-:W-:Y:S01]  /*50a0*/  @P4 FFMA.FTZ R75, R9, R6, +INF ;  /* 0x7f800000094b4423 */ /* 0x000fe20000010006 */
[----:B------:R-:W-:Y:S01]  /*50b0*/  F2FP.F16.F32.PACK_AB R6, R50, R53 ;  /* 0x000000353206723e */ /* 0x000fe200000000ff */
[----:B------:R-:W-:Y:S01]  /*50c0*/  @!P1 FMUL R87, R87, 16777216 ;  /* 0x4b80000057579820 */ /* 0x000fe20000400000 */
[----:B------:R-:W-:Y:S01]  /*50d0*/  @!P1 FMUL R86, R86, 16777216 ;  /* 0x4b80000056569820 */ /* 0x000fe20000400000 */
[----:B------:R-:W-:Y:S01]  /*50e0*/  @!P1 FMUL R83, R83, 16777216 ;  /* 0x4b80000053539820 */ /* 0x000fe20000400000 */
[----:B------:R-:W-:Y:S01]  /*50f0*/  @!P1 FMUL R82, R82, 16777216 ;  /* 0x4b80000052529820 */ /* 0x000fe20000400000 */
[----:B------:R-:W0:Y:S01]  /*5100*/  LDS.128 R60, [R3] ;  /* 0x00000000033c7984 */ /* 0x000e220000000c00 */
[----:B------:R-:W-:Y:S01]  /*5110*/  @!P1 FMUL R79, R79, 16777216 ;  /* 0x4b8000004f4f9820 */ /* 0x000fe20000400000 */
[----:B------:R-:W-:Y:S01]  /*5120*/  @!P1 FMUL R78, R78, 16777216 ;  /* 0x4b8000004e4e9820 */ /* 0x000fe20000400000 */
[----:B------:R-:W-:Y:S01]  /*5130*/  @!P1 FMUL R71, R71, 16777216 ;  /* 0x4b80000047479820 */ /* 0x000fe20000400000 */
[----:B------:R-:W-:Y:S01]  /*5140*/  BAR.SYNC.DEFER_BLOCKING 0x0 ;  /* 0x0000000000007b1d */ /* 0x000fe20000010000 */
[----:B------:R-:W-:Y:S01]  /*5150*/  @!P1 FMUL R70, R70, 16777216 ;  /* 0x4b80000046469820 */ /* 0x000fe20000400000 */
[----:B------:R-:W-:Y:S01]  /*5160*/  ISETP.GE.U32.AND P1, PT, R8, 0x7f800000, PT ;  /* 0x7f8000000800780c */ /* 0x000fe20003f26070 */
[C---:B------:R-:W-:Y:S01]  /*5170*/  FMUL R69, R92.reuse, R69 ;  /* 0x000000455c457220 */ /* 0x040fe20000400000 */
[----:B------:R-:W-:Y:S01]  /*5180*/  FSETP.NEU.AND P3, PT, R9, RZ, PT ;  /* 0x000000ff0900720b */ /* 0x000fe20003f6d000 */
[C---:B------:R-:W-:Y:S01]  /*5190*/  FMUL R58, R92.reuse, R58 ;  /* 0x0000003a5c3a7220 */ /* 0x040fe20000400000 */
[----:B------:R-:W-:Y:S01]  /*51a0*/  FMUL R59, R92, R59 ;  /* 0x0000003b5c3b7220 */ /* 0x000fe20000400000 */
[----:B------:R-:W-:Y:S01]  /*51b0*/  FSETP.NEU.AND P4, PT, R8, RZ, PT ;  /* 0x000000ff0800720b */ /* 0x000fe20003f8d000 */
[----:B------:R-:W-:Y:S01]  /*51c0*/  @!P6 FMUL R15, R15, 16777216 ;  /* 0x4b8000000f0fe820 */ /* 0x000fe20000400000 */
[C---:B------:R-:W-:Y:S01]  /*51d0*/  FMUL R71, R51.reuse, R71 ;  /* 0x0000004733477220 */ /* 0x040fe20000400000 */
[----:B------:R-:W-:Y:S01]  /*51e0*/  FMUL R70, R51, R70 ;  /* 0x0000004633467220 */ /* 0x000fe20000400000 */
[----:B------:R-:W-:Y:S01]  /*51f0*/  F2FP.F16.F32.PACK_AB R12, R59, R54 ;  /* 0x000000363b0c723e */ /* 0x000fe200000000ff */
[----:B------:R-:W-:Y:S01]  /*5200*/  FMUL R15, R132, R15 ;  /* 0x0000000f840f7220 */ /* 0x000fe20000400000 */
[----:B------:R-:W-:Y:S01]  /*5210*/  F2FP.F16.F32.PACK_AB R14, R46, R49 ;  /* 0x000000312e0e723e */ /* 0x000fe200000000ff */
[----:B------:R-:W-:Y:S01]  /*5220*/  @!P6 FMUL R11, R11, 16777216 ;  /* 0x4b8000000b0be820 */ /* 0x000fe20000400000 */
[----:B------:R-:W-:Y:S01]  /*5230*/  @P1 MOV R9, 0x7f800000 ;  /* 0x7f80000000091802 */ /* 0x000fe20000000f00 */
[----:B------:R-:W-:Y:S01]  /*5240*/  @!P6 FMUL R16, R16, 16777216 ;  /* 0x4b8000001010e820 */ /* 0x000fe20000400000 */
[----:B------:R-:W-:Y:S01]  /*5250*/  F2FP.F16.F32.PACK_AB R13, R71, R70 ;  /* 0x00000046470d723e */ /* 0x000fe200000000ff */
[----:B------:R-:W-:Y:S01]  /*5260*/  FMUL R11, R132, R11 ;  /* 0x0000000b840b7220 */ /* 0x000fe20000400000 */
[----:B------:R-:W-:Y:S01]  /*5270*/  F2FP.F16.F32.PACK_AB R15, R15, R38 ;  /* 0x000000260f0f723e */ /* 0x000fe200000000ff */
[----:B------:R-:W-:Y:S01]  /*5280*/  @P1 FFMA.FTZ R76, R8, R9, +INF ;  /* 0x7f800000084c1423 */ /* 0x000fe20000010009 */
[----:B------:R-:W-:Y:S01]  /*5290*/  F2FP.F16.F32.PACK_AB R8, R69, R58 ;  /* 0x0000003a4508723e */ /* 0x000fe200000000ff */
[----:B------:R-:W-:Y:S01]  /*52a0*/  FMUL R16, R132, R16 ;  /* 0x0000001084107220 */ /* 0x000fe20000400000 */
[----:B------:R-:W-:Y:S01]  /*52b0*/  F2FP.F16.F32.PACK_AB R9, R52, R55 ;  /* 0x000000373409723e */ /* 0x000fe200000000ff */
[----:B------:R1:W-:Y:S01]  /*52c0*/  STSM.16.M88.4 [R151], R4 ;  /* 0x0000000497007844 */ /* 0x0003e20000000200 */
[----:B------:R-:W-:Y:S01]  /*52d0*/  FSETP.NEU.AND P2, PT, R10, RZ, PT ;  /* 0x000000ff0a00720b */ /* 0x000fe20003f4d000 */
[----:B------:R-:W-:Y:S01]  /*52e0*/  @!P6 FMUL R47, R47, 16777216 ;  /* 0x4b8000002f2fe820 */ /* 0x000fe20000400000 */
[----:B------:R-:W-:Y:S01]  /*52f0*/  F2FP.F16.F32.PACK_AB R10, R42, R45 ;  /* 0x0000002d2a0a723e */ /* 0x000fe200000000ff */
[----:B------:R-:W-:Y:S01]  /*5300*/  BAR.SYNC.DEFER_BLOCKING 0x0 ;  /* 0x0000000000007b1d */ /* 0x000fe20000010000 */
[----:B------:R-:W-:Y:S01]  /*5310*/  F2FP.F16.F32.PACK_AB R11, R11, R16 ;  /* 0x000000100b0b723e */ /* 0x000fe200000000ff */
[----:B------:R-:W-:Y:S01]  /*5320*/  @!P6 FMUL R43, R43, 16777216 ;  /* 0x4b8000002b2be820 */ /* 0x000fe20000400000 */
        /* <DEDUP_REMOVED lines=12> */
[----:B------:R-:W-:Y:S01]  /*53f0*/  FMUL R72, R92, R72 ;  /* 0x000000485c487220 */ /* 0x000fe20000400000 */
[----:B------:R-:W-:Y:S01]  /*5400*/  F2FP.F16.F32.PACK_AB R18, R18, R35 ;  /* 0x000000231212723e */ /* 0x000fe200000000ff */
[----:B------:R-:W-:Y:S01]  /*5410*/  @!P6 FMUL R22, R22, 16777216 ;  /* 0x4b8000001616e820 */ /* 0x000fe20000400000 */
[----:B------:R-:W-:Y:S01]  /*5420*/  F2FP.F16.F32.PACK_AB R17, R47, R48 ;  /* 0x000000302f11723e */ /* 0x000fe200000000ff */
[----:B------:R-:W-:Y:S01]  /*5430*/  @!P6 FMUL R23, R23, 16777216 ;  /* 0x4b8000001717e820 */ /* 0x000fe20000400000 */
[----:B-1----:R-:W-:Y:S01]  /*5440*/  F2FP.F16.F32.PACK_AB R4, R51, R68 ;  /* 0x000000443304723e */ /* 0x002fe200000000ff */
[C---:B------:R-:W-:Y:S01]  /*5450*/  FMUL R22, R132.reuse, R22 ;  /* 0x0000001684167220 */ /* 0x040fe20000400000 */
[----:B------:R-:W-:Y:S01]  /*5460*/  F2FP.F16.F32.PACK_AB R16, R67, R72 ;  /* 0x000000484310723e */ /* 0x000fe200000000ff */
[----:B------:R-:W-:Y:S01]  /*5470*/  FMUL R23, R132, R23 ;  /* 0x0000001784177220 */ /* 0x000fe20000400000 */
[----:B------:R-:W1:Y:S01]  /*5480*/  LDS.128 R56, [R3] ;  /* 0x0000000003387984 */ /* 0x000e620000000c00 */
[----:B------:R-:W-:Y:S01]  /*5490*/  F2FP.F16.F32.PACK_AB R19, R19, R28 ;  /* 0x0000001c1313723e */ /* 0x000fe200000000ff */
[C---:B------:R-:W-:Y:S01]  /*54a0*/  FMUL R65, R92.reuse, R81 ;  /* 0x000000515c417220 */ /* 0x040fe20000400000 */
[----:B------:R-:W-:Y:S01]  /*54b0*/  F2FP.F16.F32.PACK_AB R5, R43, R44 ;  /* 0x0000002c2b05723e */ /* 0x000fe200000000ff */
[----:B------:R-:W-:Y:S01]  /*54c0*/  BAR.SYNC.DEFER_BLOCKING 0x0 ;  /* 0x0000000000007b1d */ /* 0x000fe20000010000 */
[----:B------:R-:W-:Y:S01]  /*54d0*/  F2FP.F16.F32.PACK_AB R6, R33, R34 ;  /* 0x000000222106723e */ /* 0x000fe200000000ff */
[C---:B------:R-:W-:Y:S01]  /*54e0*/  FMUL R66, R92.reuse, R66 ;  /* 0x000000425c427220 */ /* 0x040fe20000400000 */
[----:B------:R-:W-:Y:S01]  /*54f0*/  F2FP.F16.F32.PACK_AB R7, R25, R26 ;  /* 0x0000001a1907723e */ /* 0x000fe200000000ff */
[C---:B------:R-:W-:Y:S01]  /*5500*/  FMUL R39, R92.reuse, R85 ;  /* 0x000000555c277220 */ /* 0x040fe20000400000 */
[----:B------:R-:W-:-:S03]  /*5510*/  FMUL R64, R92, R84 ;  /* 0x000000545c407220 */ /* 0x000fc60000400000 */
[----:B------:R-:W2:Y:S01]  /*5520*/  LDC R69, c[0x0][0x278] ;  /* 0x00009e00ff457b82 */ /* 0x000ea20000000800 */
[----:B------:R-:W-:Y:S01]  /*5530*/  @!P6 FMUL R20, R20, 16777216 ;  /* 0x4b8000001414e820 */ /* 0x000fe20000400000 */
[----:B------:R-:W-:Y:S01]  /*5540*/  @!P6 FMUL R21, R21, 16777216 ;  /* 0x4b8000001515e820 */ /* 0x000fe20000400000 */
[----:B------:R-:W-:Y:S02]  /*5550*/  FSEL R67, R74, -INF , P2 ;  /* 0xff8000004a437808 */ /* 0x000fe40001000000 */
[C---:B------:R-:W-:Y:S01]  /*5560*/  FMUL R20, R132.reuse, R20 ;  /* 0x0000001484147220 */ /* 0x040fe20000400000 */
[----:B------:R-:W-:Y:S02]  /*5570*/  FMUL R21, R132, R21 ;  /* 0x0000001584157220 */ /* 0x000fe40000400000 */
[----:B------:R-:W3:Y:S01]  /*5580*/  LDC.64 R34, c[0x0][0x228] ;  /* 0x00008a00ff227b82 */ /* 0x000ee20000000a00 */
[----:B------:R-:W-:Y:S01]  /*5590*/  FFMA R67, R67, 0.69314718246459960938, R98 ;  /* 0x3f31721843437823 */ /* 0x000fe20000000062 */
[----:B------:R4:W-:Y:S06]  /*55a0*/  STSM.16.M88.4 [R151], R12 ;  /* 0x0000000c97007844 */ /* 0x0009ec0000000200 */
[----:B------:R-:W-:Y:S01]  /*55b0*/  BAR.SYNC.DEFER_BLOCKING 0x0 ;  /* 0x0000000000007b1d */ /* 0x000fe20000010000 */
[C---:B--2---:R-:W-:Y:S01]  /*55c0*/  IMAD R87, R69.reuse, 0x6, RZ ;  /* 0x0000000645577824 */ /* 0x044fe200078e02ff */
[C---:B------:R-:W-:Y:S01]  /*55d0*/  SHF.L.U32 R71, R69.reuse, 0x1, RZ ;  /* 0x0000000145477819 */ /* 0x040fe200000006ff */
[C---:B------:R-:W-:Y:S01]  /*55e0*/  IMAD R103, R69.reuse, 0xe, RZ ;  /* 0x0000000e45677824 */ /* 0x040fe200078e02ff */
[C---:B------:R-:W-:Y:S01]  /*55f0*/  SHF.L.U32 R93, R69.reuse, 0x3, RZ ;  /* 0x00000003455d7819 */ /* 0x040fe200000006ff */
[C---:B------:R-:W-:Y:S01]  /*5600*/  IMAD R89, R69.reuse, 0x7, RZ ;  /* 0x0000000745597824 */ /* 0x040fe200078e02ff */
[C---:B------:R-:W-:Y:S01]  /*5610*/  SHF.L.U32 R26, R69.reuse, 0x5, RZ ;  /* 0x00000005451a7819 */ /* 0x040fe200000006ff */
[----:B------:R-:W-:-:S02]  /*5620*/  IMAD R109, R69, 0x12, RZ ;  /* 0x00000012456d7824 */ /* 0x000fc400078e02ff */
[----:B------:R-:W-:Y:S01]  /*5630*/  IMAD R115, R69, 0x14, RZ ;  /* 0x0000001445737824 */ /* 0x000fe200078e02ff */
[----:B----4-:R-:W-:Y:S01]  /*5640*/  F2FP.F16.F32.PACK_AB R12, R39, R64 ;  /* 0x00000040270c723e */ /* 0x010fe200000000ff */
[----:B------:R-:W-:Y:S01]  /*5650*/  IMAD R85, R69, 0x42, RZ ;  /* 0x0000004245557824 */ /* 0x000fe200078e02ff */
[----:B------:R-:W-:Y:S01]  /*5660*/  FSEL R64, R75, -INF , P3 ;  /* 0xff8000004b407808 */ /* 0x000fe20001800000 */
[----:B------:R-:W-:Y:S01]  /*5670*/  IMAD.SHL.U32 R75, R69, 0x4, RZ ;  /* 0x00000004454b7824 */ /* 0x000fe200078e00ff */
[----:B------:R-:W-:Y:S01]  /*5680*/  F2FP.F16.F32.PACK_AB R13, R31, R32 ;  /* 0x000000201f0d723e */ /* 0x000fe200000000ff */
[C---:B------:R-:W-:Y:S01]  /*5690*/  IMAD R77, R69.reuse, 0x5, RZ ;  /* 0x00000005454d7824 */ /* 0x040fe200078e02ff */
[----:B------:R-:W-:Y:S01]  /*56a0*/  F2FP.F16.F32.PACK_AB R14, R24, R27 ;  /* 0x0000001b180e723e */ /* 0x000fe200000000ff */
[----:B------:R-:W-:Y:S01]  /*56b0*/  FFMA R64, R64, 0.69314718246459960938, R97 ;  /* 0x3f31721840407823 */ /* 0x000fe20000000061 */
[----:B------:R-:W-:Y:S01]  /*56c0*/  F2FP.F16.F32.PACK_AB R15, R20, R21 ;  /* 0x00000015140f723e */ /* 0x000fe200000000ff */
[----:B------:R-:W-:-:S02]  /*56d0*/  IMAD R97, R69, 0xa, RZ ;  /* 0x0000000a45617824 */ /* 0x000fc400078e02ff */
[C---:B------:R-:W-:Y:S01]  /*56e0*/  IMAD R95, R69.reuse, 0x9, RZ ;  /* 0x00000009455f7824 */ /* 0x040fe200078e02ff */
[----:B------:R-:W-:Y:S01]  /*56f0*/  LDS.128 R52, [R3] ;  /* 0x0000000003347984 */ /* 0x000fe20000000c00 */
[C---:B------:R-:W-:Y:S02]  /*5700*/  IMAD R121, R69.reuse, 0xb, RZ ;  /* 0x0000000b45797824 */ /* 0x040fe400078e02ff */
[C---:B------:R-:W-:Y:S01]  /*5710*/  IMAD R83, R69.reuse, 0x16, RZ ;  /* 0x0000001645537824 */ /* 0x040fe200078e02ff */
[----:B------:R-:W-:Y:S01]  /*5720*/  BAR.SYNC.DEFER_BLOCKING 0x0 ;  /* 0x0000000000007b1d */ /* 0x000fe20000010000 */
[C---:B------:R-:W-:Y:S02]  /*5730*/  IMAD R81, R69.reuse, 0x18, RZ ;  /* 0x0000001845517824 */ /* 0x040fe400078e02ff */
[C---:B------:R-:W-:Y:S02]  /*5740*/  IMAD R101, R69.reuse, 0xd, RZ ;  /* 0x0000000d45657824 */ /* 0x040fe400078e02ff */
[----:B------:R-:W-:-:S02]  /*5750*/  IMAD R105, R69, 0xf, RZ ;  /* 0x0000000f45697824 */ /* 0x000fc400078e02ff */
[C---:B------:R-:W-:Y:S02]  /*5760*/  IMAD.SHL.U32 R79, R69.reuse, 0x10, RZ ;  /* 0x00000010454f7824 */ /* 0x040fe400078e00ff */
[C---:B------:R-:W-:Y:S02]  /*5770*/  IMAD R107, R69.reuse, 0x11, RZ ;  /* 0x00000011456b7824 */ /* 0x040fe400078e02ff */
[C---:B------:R-:W-:Y:S02]  /*5780*/  IMAD R113, R69.reuse, 0x13, RZ ;  /* 0x0000001345717824 */ /* 0x040fe400078e02ff */
[C---:B------:R-:W-:Y:S02]  /*5790*/  IMAD R117, R69.reuse, 0x15, RZ ;  /* 0x0000001545757824 */ /* 0x040fe400078e02ff */
[C---:B------:R-:W-:Y:S02]  /*57a0*/  IMAD R91, R69.reuse, 0x17, RZ ;  /* 0x00000017455b7824 */ /* 0x040fe400078e02ff */
[----:B------:R-:W-:-:S02]  /*57b0*/  IMAD R20, R69, 0x38, RZ ;  /* 0x0000003845147824 */ /* 0x000fc400078e02ff */
[C---:B------:R-:W-:Y:S02]  /*57c0*/  IMAD R21, R69.reuse, 0x1d, RZ ;  /* 0x0000001d45157824 */ /* 0x040fe400078e02ff */
[C---:B------:R-:W-:Y:S02]  /*57d0*/  IMAD R24, R69.reuse, 0x1f, RZ ;  /* 0x0000001f45187824 */ /* 0x040fe400078e02ff */
[C---:B------:R-:W-:Y:S01]  /*57e0*/  IMAD R25, R69.reuse, 0x3e, RZ ;  /* 0x0000003e45197824 */ /* 0x040fe200078e02ff */
[----:B------:R2:W-:Y:S01]  /*57f0*/  STSM.16.M88.4 [R151], R8 ;  /* 0x0000000897007844 */ /* 0x0005e20000000200 */
[C---:B------:R-:W-:Y:S02]  /*5800*/  IMAD R27, R69.reuse, 0x21, RZ ;  /* 0x00000021451b7824 */ /* 0x040fe400078e02ff */
[C---:B------:R-:W-:Y:S01]  /*5810*/  IMAD R123, R69.reuse, 0x44, RZ ;  /* 0x00000044457b7824 */ /* 0x040fe200078e02ff */
[----:B------:R-:W-:Y:S01]  /*5820*/  BAR.SYNC.DEFER_BLOCKING 0x0 ;  /* 0x0000000000007b1d */ /* 0x000fe20000010000 */
[----:B------:R-:W-:-:S02]  /*5830*/  IMAD R28, R69, 0x23, RZ ;  /* 0x00000023451c7824 */ /* 0x000fc400078e02ff */
[C---:B------:R-:W-:Y:S02]  /*5840*/  IMAD R119, R69.reuse, 0x46, RZ ;  /* 0x0000004645777824 */ /* 0x040fe400078e02ff */
[C---:B------:R-:W-:Y:S02]  /*5850*/  IMAD R31, R69.reuse, 0x4a, RZ ;  /* 0x0000004a451f7824 */ /* 0x040fe400078e02ff */
[C---:B------:R-:W-:Y:S02]  /*5860*/  IMAD R32, R69.reuse, 0x4c, RZ ;  /* 0x0000004c45207824 */ /* 0x040fe400078e02ff */
[C---:B------:R-:W-:Y:S02]  /*5870*/  IMAD R33, R69.reuse, 0x27, RZ ;  /* 0x0000002745217824 */ /* 0x040fe400078e02ff */
[----:B------:R-:W-:Y:S01]  /*5880*/  IMAD R130, R69, 0x29, RZ ;  /* 0x0000002945827824 */ /* 0x000fe200078e02ff */
[----:B--2---:R-:W-:Y:S01]  /*5890*/  F2FP.F16.F32.PACK_AB R8, R65, R66 ;  /* 0x000000424108723e */ /* 0x004fe200000000ff */
[C---:B------:R-:W-:Y:S01]  /*58a0*/  IMAD R111, R69.reuse, 0x52, RZ ;  /* 0x00000052456f7824 */ /* 0x040fe200078e02ff */
[----:B------:R-:W-:Y:S01]  /*58b0*/  F2FP.F16.F32.PACK_AB R9, R36, R37 ;  /* 0x000000252409723e */ /* 0x000fe200000000ff */
[----:B------:R-:W-:Y:S01]  /*58c0*/  IMAD R131, R69, 0x54, RZ ;  /* 0x0000005445837824 */ /* 0x000fe200078e02ff */
[----:B------:R-:W-:Y:S01]  /*58d0*/  F2FP.F16.F32.PACK_AB R10, R29, R30 ;  /* 0x0000001e1d0a723e */ /* 0x000fe200000000ff */
[C---:B------:R-:W-:Y:S01]  /*58e0*/  IMAD R29, R69.reuse, 0x48, RZ ;  /* 0x00000048451d7824 */ /* 0x040fe200078e02ff */
[----:B------:R-:W-:Y:S01]  /*58f0*/  F2FP.F16.F32.PACK_AB R11, R22, R23 ;  /* 0x00000017160b723e */ /* 0x000fe200000000ff */
[----:B------:R-:W-:Y:S01]  /*5900*/  IMAD R22, R69, 0x3a, RZ ;  /* 0x0000003a45167824 */ /* 0x000fe200078e02ff */
[----:B------:R-:W-:Y:S01]  /*5910*/  FSEL R66, R73, -INF , P0 ;  /* 0xff80000049427808 */ /* 0x000fe20000000000 */
[C---:B------:R-:W-:Y:S01]  /*5920*/  IMAD R73, R69.reuse, 0x3, RZ ;  /* 0x0000000345497824 */ /* 0x040fe200078e02ff */
[----:B------:R-:W-:Y:S01]  /*5930*/  FSEL R65, R76, -INF , P4 ;  /* 0xff8000004c417808 */ /* 0x000fe20002000000 */
[C---:B------:R-:W-:Y:S01]  /*5940*/  IMAD R23, R69.reuse, 0x3c, RZ ;  /* 0x0000003c45177824 */ /* 0x040fe200078e02ff */
[----:B------:R-:W2:Y:S01]  /*5950*/  LDS.128 R48, [R3] ;  /* 0x0000000003307984 */ /* 0x000ea20000000c00 */
[----:B------:R-:W-:Y:S01]  /*5960*/  FFMA R66, R66, 0.69314718246459960938, R99 ;  /* 0x3f31721842427823 */ /* 0x000fe20000000063 */
[----:B------:R-:W-:-:S02]  /*5970*/  IMAD R99, R69, 0xc, RZ ;  /* 0x0000000c45637824 */ /* 0x000fc400078e02ff */
[----:B------:R-:W-:Y:S01]  /*5980*/  FFMA R65, R65, 0.69314718246459960938, R96 ;  /* 0x3f31721841417823 */ /* 0x000fe20000000060 */
[----:B------:R-:W-:Y:S01]  /*5990*/  BAR.SYNC.DEFER_BLOCKING 0x0 ;  /* 0x0000000000007b1d */ /* 0x000fe20000010000 */
[C---:B------:R-:W-:Y:S02]  /*59a0*/  IMAD R30, R69.reuse, 0x25, RZ ;  /* 0x00000025451e7824 */ /* 0x040fe400078e02ff */
[C---:B------:R-:W-:Y:S02]  /*59b0*/  IMAD R132, R69.reuse, 0x2b, RZ ;  /* 0x0000002b45847824 */ /* 0x040fe400078e02ff */
[C---:B------:R-:W-:Y:S02]  /*59c0*/  IMAD R133, R69.reuse, 0x56, RZ ;  /* 0x0000005645857824 */ /* 0x040fe400078e02ff */
[C---:B------:R-:W-:Y:S02]  /*59d0*/  IMAD R134, R69.reuse, 0x58, RZ ;  /* 0x0000005845867824 */ /* 0x040fe400078e02ff */
[----:B------:R-:W-:-:S02]  /*59e0*/  IMAD R135, R69, 0x2d, RZ ;  /* 0x0000002d45877824 */ /* 0x000fc400078e02ff */
[C---:B------:R-:W-:Y:S02]  /*59f0*/  IMAD R136, R69.reuse, 0x5a, RZ ;  /* 0x0000005a45887824 */ /* 0x040fe400078e02ff */
[C---:B------:R-:W-:Y:S02]  /*5a00*/  IMAD R137, R69.reuse, 0x5c, RZ ;  /* 0x0000005c45897824 */ /* 0x040fe400078e02ff */
[C---:B------:R-:W-:Y:S02]  /*5a10*/  IMAD R138, R69.reuse, 0x2f, RZ ;  /* 0x0000002f458a7824 */ /* 0x040fe400078e02ff */
[C---:B------:R-:W-:Y:S02]  /*5a20*/  IMAD R139, R69.reuse, 0x5e, RZ ;  /* 0x0000005e458b7824 */ /* 0x040fe400078e02ff */
[C---:B------:R-:W-:Y:S02]  /*5a30*/  IMAD R140, R69.reuse, 0x60, RZ ;  /* 0x00000060458c7824 */ /* 0x040fe400078e02ff */
[----:B------:R-:W-:-:S02]  /*5a40*/  IMAD R141, R69, 0x31, RZ ;  /* 0x00000031458d7824 */ /* 0x000fc400078e02ff */
[C---:B------:R-:W-:Y:S01]  /*5a50*/  IMAD R142, R69.reuse, 0x62, RZ ;  /* 0x00000062458e7824 */ /* 0x040fe200078e02ff */
[----:B------:R4:W-:Y:S01]  /*5a60*/  STSM.16.M88.4 [R151], R16 ;  /* 0x0000001097007844 */ /* 0x0009e20000000200 */
[C---:B------:R-:W-:Y:S02]  /*5a70*/  IMAD R143, R69.reuse, 0x64, RZ ;  /* 0x00000064458f7824 */ /* 0x040fe400078e02ff */
[C---:B------:R-:W-:Y:S01]  /*5a80*/  IMAD R144, R69.reuse, 0x33, RZ ;  /* 0x0000003345907824 */ /* 0x040fe200078e02ff */
[----:B------:R-:W-:Y:S01]  /*5a90*/  BAR.SYNC.DEFER_BLOCKING 0x0 ;  /* 0x0000000000007b1d */ /* 0x000fe20000010000 */
[C---:B------:R-:W-:Y:S02]  /*5aa0*/  IMAD R145, R69.reuse, 0x66, RZ ;  /* 0x0000006645917824 */ /* 0x040fe400078e02ff */
[C---:B------:R-:W-:Y:S02]  /*5ab0*/  IMAD R146, R69.reuse, 0x68, RZ ;  /* 0x0000006845927824 */ /* 0x040fe400078e02ff */
[----:B------:R-:W-:-:S02]  /*5ac0*/  IMAD R147, R69, 0x35, RZ ;  /* 0x0000003545937824 */ /* 0x000fc400078e02ff */
[C---:B------:R-:W-:Y:S02]  /*5ad0*/  IMAD R148, R69.reuse, 0x6a, RZ ;  /* 0x0000006a45947824 */ /* 0x040fe400078e02ff */
[C---:B------:R-:W-:Y:S02]  /*5ae0*/  IMAD R149, R69.reuse, 0x6c, RZ ;  /* 0x0000006c45957824 */ /* 0x040fe400078e02ff */
[C---:B------:R-:W-:Y:S02]  /*5af0*/  IMAD R150, R69.reuse, 0x37, RZ ;  /* 0x0000003745967824 */ /* 0x040fe400078e02ff */
[C---:B----4-:R-:W-:Y:S02]  /*5b00*/  IMAD R16, R69.reuse, 0x32, RZ ;  /* 0x0000003245107824 */ /* 0x050fe400078e02ff */
[C---:B------:R-:W-:Y:S02]  /*5b10*/  IMAD R17, R69.reuse, 0x34, RZ ;  /* 0x0000003445117824 */ /* 0x040fe400078e02ff */
[----:B------:R-:W-:-:S02]  /*5b20*/  IMAD R18, R69, 0x1b, RZ ;  /* 0x0000001b45127824 */ /* 0x000fc400078e02ff */
[C---:B------:R-:W-:Y:S02]  /*5b30*/  IMAD R19, R69.reuse, 0x36, RZ ;  /* 0x0000003645137824 */ /* 0x040fe400078e02ff */
[C---:B------:R-:W-:Y:S02]  /*5b40*/  IMAD R152, R69.reuse, 0x70, RZ ;  /* 0x0000007045987824 */ /* 0x040fe400078e02ff */
[C---:B------:R-:W-:Y:S01]  /*5b50*/  IMAD R153, R69.reuse, 0x39, RZ ;  /* 0x0000003945997824 */ /* 0x040fe200078e02ff */
[----:B------:R-:W-:Y:S01]  /*5b60*/  LDS.128 R44, [R3] ;  /* 0x00000000032c7984 */ /* 0x000fe20000000c00 */
        /* <DEDUP_REMOVED lines=12> */
[----:B------:R-:W-:Y:S01]  /*5c30*/  BAR.SYNC.DEFER_BLOCKING 0x0 ;  /* 0x0000000000007b1d */ /* 0x000fe20000010000 */
[----:B----4-:R-:W-:Y:S01]  /*5c40*/  IMAD R4, R0, UR5, RZ ;  /* 0x0000000500047c24 */ /* 0x010fe2000f8e02ff */
[----:B------:R-:W-:Y:S01]  /*5c50*/  UIMAD.WIDE UR4, UR4, 0x2, URZ ;  /* 0x00000002040478a5 */ /* 0x000fe2000f8e023f */
[----:B------:R-:W-:Y:S02]  /*5c60*/  IMAD R5, R69, 0x1c, RZ ;  /* 0x0000001c45057824 */ /* 0x000fe400078e02ff */
[C---:B------:R-:W-:Y:S02]  /*5c70*/  IMAD.SHL.U32 R165, R4.reuse, 0x2, RZ ;  /* 0x0000000204a57824 */ /* 0x040fe400078e00ff */
[----:B------:R-:W-:Y:S02]  /*5c80*/  IMAD.HI R4, R4, 0x2, RZ ;  /* 0x0000000204047827 */ /* 0x000fe400078e02ff */
[----:B------:R-:W-:Y:S01]  /*5c90*/  ULDC UR4, c[0x0][0x27c] ;  /* 0x00009f0000047ab9 */ /* 0x000fe20000000800 */
[----:B---3--:R-:W-:Y:S01]  /*5ca0*/  IADD3 R164, P1, P5, R165, UR6, R34 ;  /* 0x00000006a5a47c10 */ /* 0x008fe2000fd3e022 */
[C---:B------:R-:W-:Y:S01]  /*5cb0*/  IMAD R6, R69.reuse, 0x1e, RZ ;  /* 0x0000001e45067824 */ /* 0x040fe200078e02ff */
[----:B------:R-:W-:Y:S01]  /*5cc0*/  UIMAD UR4, UR7, UR4, URZ ;  /* 0x00000004070472a4 */ /* 0x000fe2000f8e023f */
[----:B------:R-:W3:Y:S01]  /*5cd0*/  LDS.128 R40, [R3] ;  /* 0x0000000003287984 */ /* 0x000ee20000000c00 */
[----:B------:R-:W-:Y:S01]  /*5ce0*/  IADD3.X R165, R4, UR5, R35, P1, P5 ;  /* 0x0000000504a57c10 */ /* 0x000fe20008fea423 */
[----:B------:R-:W-:Y:S01]  /*5cf0*/  IMAD R4, R69, 0x1a, RZ ;  /* 0x0000001a45047824 */ /* 0x000fe200078e02ff */
[-C--:B------:R-:W-:Y:S01]  /*5d00*/  IADD3 R72, P6, R87, R164.reuse, RZ ;  /* 0x000000a457487210 */ /* 0x080fe20007fde0ff */
[----:B------:R-:W-:Y:S01]  /*5d10*/  BAR.SYNC.DEFER_BLOCKING 0x0 ;  /* 0x0000000000007b1d */ /* 0x000fe20000010000 */
[CC--:B------:R-:W-:Y:S01]  /*5d20*/  LEA R74, P1, R69.reuse, R164.reuse, 0x3 ;  /* 0x000000a4454a7211 */ /* 0x0c0fe200078218ff */
[C---:B------:R-:W-:Y:S01]  /*5d30*/  IMAD R7, R69.reuse, 0x22, RZ ;  /* 0x0000002245077824 */ /* 0x040fe200078e02ff */
[CC--:B------:R-:W-:Y:S01]  /*5d40*/  LEA R70, P4, R69.reuse, R164.reuse, 0x2 ;  /* 0x000000a445467211 */ /* 0x0c0fe200078810ff */
[----:B------:R-:W-:Y:S01]  /*5d50*/  IMAD R34, R69, 0x4e, RZ ;  /* 0x0000004e45227824 */ /* 0x000fe200078e02ff */
[-C--:B------:R-:W-:Y:S01]  /*5d60*/  LEA.HI.X.SX32 R73, R73, R165.reuse, 0x1, P6 ;  /* 0x000000a549497211 */ /* 0x080fe200030f0eff */
[----:B------:R-:W-:Y:S01]  /*5d70*/  IMAD R35, R69, 0x50, RZ ;  /* 0x0000005045237824 */ /* 0x000fe200078e02ff */
[-C--:B------:R-:W-:Y:S01]  /*5d80*/  IADD3 R86, P6, R99, R164.reuse, RZ ;  /* 0x000000a463567210 */ /* 0x080fe20007fde0ff */
[----:B------:R-:W-:Y:S01]  /*5d90*/  USHF.L.U32 UR6, UR4, 0x2, URZ ;  /* 0x0000000204067899 */ /* 0x000fe2000800063f */
[----:B------:R-:W-:Y:S01]  /*5da0*/  LEA.HI.X.SX32 R75, R75, R165, 0x1, P1 ;  /* 0x000000a54b4b7211 */ /* 0x000fe200008f0eff */
[----:B------:R-:W-:Y:S01]  /*5db0*/  UIMAD.WIDE UR4, UR4, 0x4, URZ ;  /* 0x00000004040478a5 */ /* 0x000fe2000f8e023f */
[----:B------:R-:W-:-:S02]  /*5dc0*/  IADD3 R68, P3, R71, R164, RZ ;  /* 0x000000a447447210 */ /* 0x000fc40007f7e0ff */
[-C--:B------:R-:W-:Y:S02]  /*5dd0*/  IADD3 R88, P1, R103, R164.reuse, RZ ;  /* 0x000000a467587210 */ /* 0x080fe40007f3e0ff */
[-C--:B------:R-:W-:Y:S02]  /*5de0*/  LEA.HI.X.SX32 R71, R71, R165.reuse, 0x1, P4 ;  /* 0x000000a547477211 */ /* 0x080fe400020f0eff */
[-C--:B------:R-:W-:Y:S02]  /*5df0*/  IADD3 R84, P4, R97, R164.reuse, RZ ;  /* 0x000000a461547210 */ /* 0x080fe40007f9e0ff */
[CC--:B------:R-:W-:Y:S02]  /*5e00*/  LEA R76, P5, R69.reuse, R164.reuse, 0x4 ;  /* 0x000000a4454c7211 */ /* 0x0c0fe400078a20ff */
[CC--:B------:R-:W-:Y:S02]  /*5e10*/  LEA R78, P0, R69.reuse, R164.reuse, 0x5 ;  /* 0x000000a4454e7211 */ /* 0x0c0fe400078028ff */
[-C--:B------:R-:W-:Y:S01]  /*5e20*/  LEA R80, P2, R69, R164.reuse, 0x6 ;  /* 0x000000a445507211 */ /* 0x080fe200078430ff */
[----:B------:R4:W-:Y:S01]  /*5e30*/  STSM.16.M88.4 [R151], R8 ;  /* 0x0000000897007844 */ /* 0x0009e20000000200 */
[----:B------:R-:W-:Y:S01]  /*5e40*/  LEA.HI.X.SX32 R87, R87, R165, 0x1, P6 ;  /* 0x000000a557577211 */ /* 0x000fe200030f0eff */
[----:B------:R-:W-:Y:S01]  /*5e50*/  BAR.SYNC.DEFER_BLOCKING 0x0 ;  /* 0x0000000000007b1d */ /* 0x000fe20000010000 */
[----:B------:R-:W-:-:S02]  /*5e60*/  IADD3 R92, P6, R109, R164, RZ ;  /* 0x000000a46d5c7210 */ /* 0x000fc40007fde0ff */
[-C--:B------:R-:W-:Y:S02]  /*5e70*/  LEA.HI.X.SX32 R89, R89, R165.reuse, 0x1, P1 ;  /* 0x000000a559597211 */ /* 0x080fe400008f0eff */
[-C--:B------:R-:W-:Y:S02]  /*5e80*/  IADD3 R94, P1, R115, R164.reuse, RZ ;  /* 0x000000a4735e7210 */ /* 0x080fe40007f3e0ff */
[----:B------:R-:W-:Y:S01]  /*5e90*/  LEA.HI.X.SX32 R79, R79, R165, 0x1, P0 ;  /* 0x000000a54f4f7211 */ /* 0x000fe200000f0eff */
[C---:B----4-:R-:W-:Y:S02]  /*5ea0*/  IMAD R8, R69.reuse, 0x24, RZ ;  /* 0x0000002445087824 */ /* 0x050fe400078e02ff */
[C---:B------:R-:W-:Y:S02]  /*5eb0*/  IMAD R9, R69.reuse, 0x26, RZ ;  /* 0x0000002645097824 */ /* 0x040fe400078e02ff */
[C---:B------:R-:W-:Y:S02]  /*5ec0*/  IMAD R10, R69.reuse, 0x28, RZ ;  /* 0x00000028450a7824 */ /* 0x040fe400078e02ff */
[----:B------:R-:W-:Y:S01]  /*5ed0*/  IMAD R11, R69, 0x2a, RZ ;  /* 0x0000002a450b7824 */ /* 0x000fe200078e02ff */
[----:B------:R-:W-:-:S04]  /*5ee0*/  IADD3 R112, P0, R9, R164, RZ ;  /* 0x000000a409707210 */ /* 0x000fc80007f1e0ff */
[----:B------:R-:W-:Y:S01]  /*5ef0*/  LEA.HI.X.SX32 R113, R113, R165, 0x1, P0 ;  /* 0x000000a571717211 */ /* 0x000fe200000f0eff */
[----:B------:R-:W4:Y:S01]  /*5f00*/  LDS.128 R36, [R3] ;  /* 0x0000000003247984 */ /* 0x000f220000000c00 */
[----:B------:R-:W-:Y:S06]  /*5f10*/  BAR.SYNC.DEFER_BLOCKING 0x0 ;  /* 0x0000000000007b1d */ /* 0x000fec0000010000 */
[----:B------:R5:W-:Y:S02]  /*5f20*/  STSM.16.M88.4 [R151], R12 ;  /* 0x0000000c97007844 */ /* 0x000be40000000200 */
[----:B------:R-:W-:Y:S01]  /*5f30*/  BAR.SYNC.DEFER_BLOCKING 0x0 ;  /* 0x0000000000007b1d */ /* 0x000fe20000010000 */
[----:B-----5:R-:W-:-:S02]  /*5f40*/  IMAD R12, R69, 0x2c, RZ ;  /* 0x0000002c450c7824 */ /* 0x020fc400078e02ff */
[C---:B------:R-:W-:Y:S02]  /*5f50*/  IMAD R13, R69.reuse, 0x2e, RZ ;  /* 0x0000002e450d7824 */ /* 0x040fe400078e02ff */
[C---:B------:R-:W-:Y:S01]  /*5f60*/  IMAD R14, R69.reuse, 0x30, RZ ;  /* 0x00000030450e7824 */ /* 0x040fe200078e02ff */
[-C--:B------:R-:W-:Y:S01]  /*5f70*/  IADD3 R118, P0, R12, R164.reuse, RZ ;  /* 0x000000a40c767210 */ /* 0x080fe20007f1e0ff */
[C---:B------:R-:W-:Y:S02]  /*5f80*/  IMAD R15, R69.reuse, 0x19, RZ ;  /* 0x00000019450f7824 */ /* 0x040fe400078e02ff */
[C---:B------:R-:W-:Y:S01]  /*5f90*/  IMAD R151, R69.reuse, 0x6e, RZ ;  /* 0x0000006e45977824 */ /* 0x040fe200078e02ff */
[-C--:B------:R-:W-:Y:S02]  /*5fa0*/  LEA.HI.X.SX32 R69, R69, R165.reuse, 0x1, P3 ;  /* 0x000000a545457211 */ /* 0x080fe400018f0eff */
[----:B------:R-:W-:Y:S01]  /*5fb0*/  IADD3 R82, P3, R85, R164, RZ ;  /* 0x000000a455527210 */ /* 0x000fe20007f7e0ff */
[----:B0-----:R1:W-:Y:S01]  /*5fc0*/  STG.E.U16 desc[UR44][R164.64], R60 ;  /* 0x0000003ca4007986 */ /* 0x0013e2000c10152c */
[----:B------:R-:W-:-:S02]  /*5fd0*/  LEA.HI.X.SX32 R85, R77, R165, 0x1, P4 ;  /* 0x000000a54d557211 */ /* 0x000fc400020f0eff */
[-C--:B------:R-:W-:Y:S02]  /*5fe0*/  LEA.HI.X.SX32 R77, R93, R165.reuse, 0x1, P5 ;  /* 0x000000a55d4d7211 */ /* 0x080fe400028f0eff */
[-C--:B------:R-:W-:Y:S02]  /*5ff0*/  LEA.HI.X.SX32 R93, R95, R165.reuse, 0x1, P6 ;  /* 0x000000a55f5d7211 */ /* 0x080fe400030f0eff */
[-C--:B------:R-:W-:Y:S02]  /*6000*/  LEA.HI.X.SX32 R95, R97, R165.reuse, 0x1, P1 ;  /* 0x000000a5615f7211 */ /* 0x080fe400008f0eff */
[-C--:B------:R-:W-:Y:S02]  /*6010*/  IADD3 R100, P1, R4, R164.reuse, RZ ;  /* 0x000000a404647210 */ /* 0x080fe40007f3e0ff */
[----:B------:R-:W-:Y:S02]  /*6020*/  IADD3 R96, P5, R83, R164, RZ ;  /* 0x000000a453607210 */ /* 0x000fe40007fbe0ff */
[----:B------:R-:W-:-:S02]  /*6030*/  LEA.HI.X.SX32 R101, R101, R165, 0x1, P1 ;  /* 0x000000a565657211 */ /* 0x000fc400008f0eff */
[-C--:B------:R-:W-:Y:S02]  /*6040*/  IADD3 R106, P1, R7, R164.reuse, RZ ;  /* 0x000000a4076a7210 */ /* 0x080fe40007f3e0ff */
[-C--:B------:R-:W-:Y:S02]  /*6050*/  IADD3 R98, P6, R81, R164.reuse, RZ ;  /* 0x000000a451627210 */ /* 0x080fe40007fde0ff */
[-C--:B------:R-:W-:Y:S02]  /*6060*/  LEA.HI.X.SX32 R107, R107, R165.reuse, 0x1, P1 ;  /* 0x000000a56b6b7211 */ /* 0x080fe400008f0eff */
[-C--:B------:R-:W-:Y:S02]  /*6070*/  IADD3 R114, P1, R10, R164.reuse, RZ ;  /* 0x000000a40a727210 */ /* 0x080fe40007f3e0ff */
[----:B------:R-:W-:Y:S02]  /*6080*/  LEA.HI.X.SX32 R97, R121, R165, 0x1, P5 ;  /* 0x000000a579617211 */ /* 0x000fe400028f0eff */
[----:B------:R-:W-:-:S02]  /*6090*/  IADD3 R102, P5, R5, R164, RZ ;  /* 0x000000a405667210 */ /* 0x000fc40007fbe0ff */
[-C--:B------:R-:W-:Y:S02]  /*60a0*/  LEA.HI.X.SX32 R99, R99, R165.reuse, 0x1, P6 ;  /* 0x000000a563637211 */ /* 0x080fe400030f0eff */
[-C--:B------:R-:W-:Y:S02]  /*60b0*/  LEA.HI.X.SX32 R115, R115, R165.reuse, 0x1, P1 ;  /* 0x000000a573737211 */ /* 0x080fe400008f0eff */
[-C--:B------:R-:W-:Y:S02]  /*60c0*/  IADD3 R104, P6, R6, R164.reuse, RZ ;  /* 0x000000a406687210 */ /* 0x080fe40007fde0ff */
[-C--:B------:R-:W-:Y:S02]  /*60d0*/  IADD3 R120, P1, R13, R164.reuse, RZ ;  /* 0x000000a40d787210 */ /* 0x080fe40007f3e0ff */
[----:B------:R-:W-:Y:S02]  /*60e0*/  LEA.HI.X.SX32 R103, R103, R165, 0x1, P5 ;  /* 0x000000a567677211 */ /* 0x000fe400028f0eff */
[----:B------:R-:W-:-:S02]  /*60f0*/  IADD3 R110, P5, R119, R164, RZ ;  /* 0x000000a4776e7210 */ /* 0x000fc40007fbe0ff */
[-C--:B------:R-:W-:Y:S02]  /*6100*/  LEA.HI.X.SX32 R119, R83, R165.reuse, 0x1, P0 ;  /* 0x000000a553777211 */ /* 0x080fe400000f0eff */
[-C--:B------:R-:W-:Y:S02]  /*6110*/  LEA.HI.X.SX32 R105, R105, R165.reuse, 0x1, P6 ;  /* 0x000000a569697211 */ /* 0x080fe400030f0eff */
[----:B------:R-:W-:Y:S02]  /*6120*/  LEA.HI.X.SX32 R121, R91, R165, 0x1, P1 ;  /* 0x000000a55b797211 */ /* 0x000fe400008f0eff */
[-C--:B------:R-:W-:Y:S02]  /*6130*/  IADD3 R124, P0, R16, R164.reuse, RZ ;  /* 0x000000a4107c7210 */ /* 0x080fe40007f1e0ff */
[-C--:B------:R-:W-:Y:S02]  /*6140*/  IADD3 R108, P6, R8, R164.reuse, RZ ;  /* 0x000000a4086c7210 */ /* 0x080fe40007fde0ff */
        /* <DEDUP_REMOVED lines=13> */
[-C--:B------:R-:W-:Y:S02]  /*6220*/  IADD3 R90, P4, R123, R164.reuse, RZ ;  /* 0x000000a47b5a7210 */ /* 0x080fe40007f9e0ff */
[-C--:B------:R-:W-:Y:S02]  /*6230*/  LEA.HI.X.SX32 R123, R81, R165.reuse, 0x1, P6 ;  /* 0x000000a5517b7211 */ /* 0x080fe400030f0eff */
[-C--:B------:R-:W-:Y:S02]  /*6240*/  LEA.HI.X.SX32 R173, R6, R165.reuse, 0x1, P0 ;  /* 0x000000a506ad7211 */ /* 0x080fe400000f0eff */
[----:B------:R-:W-:Y:S02]  /*6250*/  LEA.HI.X.SX32 R171, R24, R165, 0x1, P1 ;  /* 0x000000a518ab7211 */ /* 0x000fe400008f0eff */
[-C--:B------:R-:W-:Y:S02]  /*6260*/  IADD3 R6, P0, R31, R164.reuse, RZ ;  /* 0x000000a41f067210 */ /* 0x080fe40007f1e0ff */
[----:B------:R-:W-:-:S02]  /*6270*/  IADD3 R174, P1, R32, R164, RZ ;  /* 0x000000a420ae7210 */ /* 0x000fc40007f3e0ff */
[-C--:B------:R-:W-:Y:S02]  /*6280*/  LEA.HI.X.SX32 R81, R26, R165.reuse, 0x1, P2 ;  /* 0x000000a51a517211 */ /* 0x080fe400010f0eff */
[-C--:B------:R-:W-:Y:S02]  /*6290*/  IADD3 R34, P2, R34, R164.reuse, RZ ;  /* 0x000000a422227210 */ /* 0x080fe40007f5e0ff */
[-C--:B------:R-:W-:Y:S02]  /*62a0*/  LEA.HI.X.SX32 R83, R27, R165.reuse, 0x1, P3 ;  /* 0x000000a51b537211 */ /* 0x080fe400018f0eff */
[-C--:B------:R-:W-:Y:S02]  /*62b0*/  LEA.HI.X.SX32 R91, R7, R165.reuse, 0x1, P4 ;  /* 0x000000a5075b7211 */ /* 0x080fe400020f0eff */
[----:B------:R-:W-:Y:S02]  /*62c0*/  IADD3 R26, P3, R35, R164, RZ ;  /* 0x000000a4231a7210 */ /* 0x000fe40007f7e0ff */
[----:B------:R-:W-:-:S02]  /*62d0*/  LEA.HI.X.SX32 R7, R30, R165, 0x1, P0 ;  /* 0x000000a51e077211 */ /* 0x000fc400000f0eff */
[-C--:B------:R-:W-:Y:S02]  /*62e0*/  LEA.HI.X.SX32 R175, R9, R165.reuse, 0x1, P1 ;  /* 0x000000a509af7211 */ /* 0x080fe400008f0eff */
[-C--:B------:R-:W-:Y:S02]  /*62f0*/  IADD3 R30, P0, R134, R164.reuse, RZ ;  /* 0x000000a4861e7210 */ /* 0x080fe40007f1e0ff */
[-C--:B------:R-:W-:Y:S02]  /*6300*/  IADD3 R136, P1, R136, R164.reuse, RZ ;  /* 0x000000a488887210 */ /* 0x080fe40007f3e0ff */
[----:B------:R-:W-:Y:S02]  /*6310*/  LEA.HI.X.SX32 R35, R33, R165, 0x1, P2 ;  /* 0x000000a521237211 */ /* 0x000fe400010f0eff */
[-C--:B------:R-:W-:Y:S02]  /*6320*/  IADD3 R128, P6, R19, R164.reuse, RZ ;  /* 0x000000a413807210 */ /* 0x080fe40007fde0ff */
[----:B------:R-:W-:-:S02]  /*6330*/  IADD3 R32, P4, R111, R164, RZ ;  /* 0x000000a46f207210 */ /* 0x000fc40007f9e0ff */
[-C--:B------:R-:W-:Y:S02]  /*6340*/  IADD3 R134, P2, R137, R164.reuse, RZ ;  /* 0x000000a489867210 */ /* 0x080fe40007f5e0ff */
[-C--:B------:R-:W-:Y:S02]  /*6350*/  LEA.HI.X.SX32 R111, R28, R165.reuse, 0x1, P5 ;  /* 0x000000a51c6f7211 */ /* 0x080fe400028f0eff */
[-C--:B------:R-:W-:Y:S02]  /*6360*/  IADD3 R28, P5, R131, R164.reuse, RZ ;  /* 0x000000a4831c7210 */ /* 0x080fe40007fbe0ff */
[-C--:B------:R-:W-:Y:S02]  /*6370*/  LEA.HI.X.SX32 R27, R10, R165.reuse, 0x1, P3 ;  /* 0x000000a50a1b7211 */ /* 0x080fe400018f0eff */
[----:B------:R-:W-:Y:S02]  /*6380*/  IADD3 R10, P3, R139, R164, RZ ;  /* 0x000000a48b0a7210 */ /* 0x000fe40007f7e0ff */
[----:B------:R-:W-:-:S02]  /*6390*/  LEA.HI.X.SX32 R137, R135, R165, 0x1, P1 ;  /* 0x000000a587897211 */ /* 0x000fc400008f0eff */
[-C--:B------:R-:W-:Y:S02]  /*63a0*/  LEA.HI.X.SX32 R129, R18, R165.reuse, 0x1, P6 ;  /* 0x000000a512817211 */ /* 0x080fe400030f0eff */
[-C--:B------:R-:W-:Y:S02]  /*63b0*/  LEA.HI.X.SX32 R135, R13, R165.reuse, 0x1, P2 ;  /* 0x000000a50d877211 */ /* 0x080fe400010f0eff */
[-C--:B------:R-:W-:Y:S02]  /*63c0*/  IADD3 R168, P6, R29, R164.reuse, RZ ;  /* 0x000000a41da87210 */ /* 0x080fe40007fde0ff */
[----:B------:R-:W-:Y:S02]  /*63d0*/  IADD3 R148, P2, R148, R164, RZ ;  /* 0x000000a494947210 */ /* 0x000fe40007f5e0ff */
[-C--:B------:R-:W-:Y:S02]  /*63e0*/  LEA.HI.X.SX32 R29, R11, R165.reuse, 0x1, P5 ;  /* 0x000000a50b1d7211 */ /* 0x080fe400028f0eff */
[----:B------:R-:W-:-:S02]  /*63f0*/  LEA.HI.X.SX32 R33, R130, R165, 0x1, P4 ;  /* 0x000000a582217211 */ /* 0x000fc400020f0eff */
[-C--:B------:R-:W-:Y:S02]  /*6400*/  LEA.HI.X.SX32 R11, R138, R165.reuse, 0x1, P3 ;  /* 0x000000a58a0b7211 */ /* 0x080fe400018f0eff */
[-C--:B------:R-:W-:Y:S02]  /*6410*/  IADD3 R130, P4, R140, R164.reuse, RZ ;  /* 0x000000a48c827210 */ /* 0x080fe40007f9e0ff */
[-C--:B------:R-:W-:Y:S02]  /*6420*/  IADD3 R18, P3, R149, R164.reuse, RZ ;  /* 0x000000a495127210 */ /* 0x080fe40007f7e0ff */
[-C--:B------:R-:W-:Y:S02]  /*6430*/  IADD3 R140, P1, R146, R164.reuse, RZ ;  /* 0x000000a4928c7210 */ /* 0x080fe40007f3e0ff */
[----:B------:R-:W-:Y:S02]  /*6440*/  LEA.HI.X.SX32 R149, R147, R165, 0x1, P2 ;  /* 0x000000a593957211 */ /* 0x000fe400010f0eff */
[----:B------:R-:W-:-:S02]  /*6450*/  IADD3 R146, P2, R158, R164, RZ ;  /* 0x000000a49e927210 */ /* 0x000fc40007f5e0ff */
[-C--:B------:R-:W-:Y:S02]  /*6460*/  LEA.HI.X.SX32 R169, R8, R165.reuse, 0x1, P6 ;  /* 0x000000a508a97211 */ /* 0x080fe400030f0eff */
[-C--:B------:R-:W-:Y:S02]  /*6470*/  LEA.HI.X.SX32 R147, R23, R165.reuse, 0x1, P2 ;  /* 0x000000a517937211 */ /* 0x080fe400010f0eff */
[----:B------:R-:W0:Y:S01]  /*6480*/  S2R R23, SR_TID.X ;  /* 0x0000000000177919 */ /* 0x000e220000002100 */
[-C--:B------:R-:W-:Y:S02]  /*6490*/  IADD3 R8, P6, R133, R164.reuse, RZ ;  /* 0x000000a485087210 */ /* 0x080fe40007fde0ff */
[-C--:B------:R-:W-:Y:S02]  /*64a0*/  LEA.HI.X.SX32 R31, R12, R165.reuse, 0x1, P0 ;  /* 0x000000a50c1f7211 */ /* 0x080fe400000f0eff */
[----:B------:R-:W-:Y:S02]  /*64b0*/  LEA.HI.X.SX32 R9, R132, R165, 0x1, P6 ;  /* 0x000000a584097211 */ /* 0x000fe400030f0eff */
[----:B------:R-:W-:-:S02]  /*64c0*/  IADD3 R132, P6, R143, R164, RZ ;  /* 0x000000a48f847210 */ /* 0x000fc40007fde0ff */
[-C--:B------:R-:W-:Y:S02]  /*64d0*/  IADD3 R12, P0, R145, R164.reuse, RZ ;  /* 0x000000a4910c7210 */ /* 0x080fe40007f1e0ff */
[-C--:B------:R-:W-:Y:S02]  /*64e0*/  IADD3 R142, P5, R142, R164.reuse, RZ ;  /* 0x000000a48e8e7210 */ /* 0x080fe40007fbe0ff */
[-C--:B------:R-:W-:Y:S02]  /*64f0*/  LEA.HI.X.SX32 R133, R16, R165.reuse, 0x1, P6 ;  /* 0x000000a510857211 */ /* 0x080fe400030f0eff */
[-C--:B------:R-:W-:Y:S02]  /*6500*/  LEA.HI.X.SX32 R13, R144, R165.reuse, 0x1, P0 ;  /* 0x000000a5900d7211 */ /* 0x080fe400000f0eff */
[----:B------:R-:W-:Y:S02]  /*6510*/  IADD3 R16, P0, R155, R164, RZ ;  /* 0x000000a49b107210 */ /* 0x000fe40007f1e0ff */
[----:B------:R-:W-:-:S02]  /*6520*/  LEA.HI.X.SX32 R143, R141, R165, 0x1, P5 ;  /* 0x000000a58d8f7211 */ /* 0x000fc400028f0eff */
[-C--:B------:R-:W-:Y:S02]  /*6530*/  LEA.HI.X.SX32 R141, R17, R165.reuse, 0x1, P1 ;  /* 0x000000a5118d7211 */ /* 0x080fe400008f0eff */
[-C--:B------:R-:W-:Y:S01]  /*6540*/  LEA.HI.X.SX32 R17, R22, R165.reuse, 0x1, P0 ;  /* 0x000000a516117211 */ /* 0x080fe200000f0eff */
[----:B------:R-:W-:Y:S01]  /*6550*/  IMAD.SHL.U32 R22, R2, 0x8, RZ ;  /* 0x0000000802167824 */ /* 0x000fe200078e00ff */
[----:B------:R-:W-:Y:S02]  /*6560*/  PRMT R24, R60, 0x7632, R24 ;  /* 0x000076323c187816 */ /* 0x000fe40000000018 */
[----:B------:R-:W-:Y:S02]  /*6570*/  IADD3 R138, P5, R152, R164, RZ ;  /* 0x000000a4988a7210 */ /* 0x000fe40007fbe0ff */
[----:B------:R-:W-:Y:S01]  /*6580*/  LOP3.LUT R22, R22, 0x38, RZ, 0xc0, !PT ;  /* 0x0000003816167812 */ /* 0x000fe200078ec0ff */
[----:B------:R0:W-:Y:S01]  /*6590*/  STG.E.U16 desc[UR44][R68.64], R24 ;  /* 0x0000001844007986 */ /* 0x0001e2000c10152c */
[----:B------:R-:W-:-:S02]  /*65a0*/  LEA.HI.X.SX32 R139, R20, R165, 0x1, P5 ;  /* 0x000000a5148b7211 */ /* 0x000fc400028f0eff */
[----:B------:R-:W-:Y:S01]  /*65b0*/  IADD3 R20, P5, R163, R164, RZ ;  /* 0x000000a4a3147210 */ /* 0x000fe20007fbe0ff */
[----:B------:R-:W-:Y:S01]  /*65c0*/  STG.E.U16 desc[UR44][R70.64], R61 ;  /* 0x0000003d46007986 */ /* 0x000fe2000c10152c */
[----:B-1----:R-:W-:Y:S02]  /*65d0*/  PRMT R60, R58, 0x7632, R60 ;  /* 0x000076323a3c7816 */ /* 0x002fe4000000003c */
[-C--:B------:R-:W-:Y:S02]  /*65e0*/  LEA.HI.X.SX32 R21, R25, R165.reuse, 0x1, P5 ;  /* 0x000000a519157211 */ /* 0x080fe400028f0eff */
[----:B------:R-:W-:Y:S02]  /*65f0*/  PRMT R25, R61, 0x7632, R25 ;  /* 0x000076323d197816 */ /* 0x000fe40000000019 */
[----:B------:R-:W-:Y:S02]  /*6600*/  LEA.HI.X.SX32 R131, R14, R165, 0x1, P4 ;  /* 0x000000a50e837211 */ /* 0x000fe400020f0eff */
[----:B0-----:R-:W-:Y:S01]  /*6610*/  LOP3.LUT R24, R23, 0x70, RZ, 0xc0, !PT ;  /* 0x0000007017187812 */ /* 0x001fe200078ec0ff */
[----:B------:R0:W-:Y:S01]  /*6620*/  STG.E.U16 desc[UR44][R72.64], R25 ;  /* 0x0000001948007986 */ /* 0x0001e2000c10152c */
[----:B------:R-:W-:-:S02]  /*6630*/  IADD3 R23, R22, UR16, RZ ;  /* 0x0000001016177c10 */ /* 0x000fc4000fffe0ff */
[----:B------:R-:W-:Y:S01]  /*6640*/  SHF.R.U32.HI R22, RZ, 0x1, R2 ;  /* 0x00000001ff167819 */ /* 0x000fe20000011602 */
[----:B------:R2:W-:Y:S01]  /*6650*/  STG.E.U16 desc[UR44][R74.64], R62 ;  /* 0x0000003e4a007986 */ /* 0x0005e2000c10152c */
[----:B------:R-:W-:Y:S01]  /*6660*/  PRMT R69, R62, 0x7632, R69 ;  /* 0x000076323e457816 */ /* 0x000fe20000000045 */
[----:B------:R-:W-:Y:S01]  /*6670*/  IMAD R23, R24, 0x4, R23 ;  /* 0x0000000418177824 */ /* 0x000fe200078e0217 */
[----:B------:R-:W-:Y:S02]  /*6680*/  LOP3.LUT R22, R22, 0x4, RZ, 0xc0, !PT ;  /* 0x0000000416167812 */ /* 0x000fe400078ec0ff */
[----:B------:R-:W-:Y:S01]  /*6690*/  PRMT R24, R63, 0x7632, R24 ;  /* 0x000076323f187816 */ /* 0x000fe20000000018 */
[----:B------:R1:W-:Y:S01]  /*66a0*/  STG.E.U16 desc[UR44][R84.64], R69 ;  /* 0x0000004554007986 */ /* 0x0003e2000c10152c */
[----:B------:R-:W-:Y:S02]  /*66b0*/  IADD3 R22, R22, R23, RZ ;  /* 0x0000001716167210 */ /* 0x000fe40007ffe0ff */
[----:B------:R-:W-:Y:S01]  /*66c0*/  PRMT R23, R56, 0x7632, R23 ;  /* 0x0000763238177816 */ /* 0x000fe20000000017 */
[----:B------:R-:W-:Y:S01]  /*66d0*/  STG.E.U16 desc[UR44][R86.64], R63 ;  /* 0x0000003f56007986 */ /* 0x000fe2000c10152c */
[----:B0-----:R-:W-:-:S02]  /*66e0*/  PRMT R25, R57, 0x7632, R25 ;  /* 0x0000763239197816 */ /* 0x001fc40000000019 */
[----:B------:R-:W-:Y:S01]  /*66f0*/  PRMT R61, R59, 0x7632, R61 ;  /* 0x000076323b3d7816 */ /* 0x000fe2000000003d */
[----:B------:R0:W-:Y:S01]  /*6700*/  STG.E.U16 desc[UR44][R88.64], R24 ;  /* 0x0000001858007986 */ /* 0x0001e2000c10152c */
[----:B--2---:R-:W-:Y:S02]  /*6710*/  PRMT R62, R48, 0x7632, R62 ;  /* 0x00007632303e7816 */ /* 0x004fe4000000003e */
[----:B---3--:R-:W-:Y:S01]  /*6720*/  PRMT R68, R42, 0x7632, R68 ;  /* 0x000076322a447816 */ /* 0x008fe20000000044 */
[----:B------:R2:W-:Y:S01]  /*6730*/  STG.E.U16 desc[UR44][R76.64], R56 ;  /* 0x000000384c007986 */ /* 0x0005e2000c10152c */
[----:B-1----:R-:W-:Y:S02]  /*6740*/  PRMT R85, R51, 0x7632, R85 ;  /* 0x0000763233557816 */ /* 0x002fe40000000055 */
[----:B----4-:R-:W-:Y:S01]  /*6750*/  PRMT R71, R36, 0x7632, R71 ;  /* 0x0000763224477816 */ /* 0x010fe20000000047 */
[----:B------:R1:W-:Y:S01]  /*6760*/  STG.E.U16 desc[UR44][R92.64], R23 ;  /* 0x000000175c007986 */ /* 0x0003e2000c10152c */
[----:B------:R-:W-:-:S02]  /*6770*/  IADD3 R14, P4, R151, R164, RZ ;  /* 0x000000a4970e7210 */ /* 0x000fc40007f9e0ff */
[----:B------:R-:W-:Y:S01]  /*6780*/  IADD3 R154, P6, R154, R164, RZ ;  /* 0x000000a49a9a7210 */ /* 0x000fe20007fde0ff */
[----:B------:R-:W-:Y:S01]  /*6790*/  STG.E.U16 desc[UR44][R94.64], R57 ;  /* 0x000000395e007986 */ /* 0x000fe2000c10152c */
[----:B0-----:R-:W-:Y:S02]  /*67a0*/  PRMT R24, R52, 0x7632, R24 ;  /* 0x0000763234187816 */ /* 0x001fe40000000018 */
[----:B------:R-:W-:Y:S01]  /*67b0*/  PRMT R74, R38, 0x7632, R74 ;  /* 0x00007632264a7816 */ /* 0x000fe2000000004a */
[----:B------:R-:W-:Y:S01]  /*67c0*/  STG.E.U16 desc[UR44][R96.64], R25 ;  /* 0x0000001960007986 */ /* 0x000fe2000c10152c */
[----:B--2---:R-:W-:Y:S02]  /*67d0*/  PRMT R56, R53, 0x7632, R56 ;  /* 0x0000763235387816 */ /* 0x004fe40000000038 */
[----:B------:R-:W-:Y:S01]  /*67e0*/  LEA.HI.X.SX32 R19, R19, R165, 0x1, P3 ;  /* 0x000000a513137211 */ /* 0x000fe200018f0eff */
[----:B------:R0:W-:Y:S01]  /*67f0*/  STG.E.U16 desc[UR44][R98.64], R58 ;  /* 0x0000003a62007986 */ /* 0x0001e2000c10152c */
[----:B-1----:R-:W-:-:S02]  /*6800*/  PRMT R23, R49, 0x7632, R23 ;  /* 0x0000763231177816 */ /* 0x002fc40000000017 */
[-C--:B------:R-:W-:Y:S01]  /*6810*/  IADD3 R144, P1, R157, R164.reuse, RZ ;  /* 0x000000a49d907210 */ /* 0x080fe20007f3e0ff */
[----:B------:R1:W-:Y:S01]  /*6820*/  STG.E.U16 desc[UR44][R100.64], R60 ;  /* 0x0000003c64007986 */ /* 0x0003e2000c10152c */
[-C--:B------:R-:W-:Y:S02]  /*6830*/  LEA.HI.X.SX32 R15, R150, R165.reuse, 0x1, P4 ;  /* 0x000000a5960f7211 */ /* 0x080fe400020f0eff */
[-C--:B------:R-:W-:Y:S01]  /*6840*/  IADD3 R160, P3, R160, R164.reuse, RZ ;  /* 0x000000a4a0a07210 */ /* 0x080fe20007f7e0ff */
[----:B------:R-:W-:Y:S01]  /*6850*/  STG.E.U16 desc[UR44][R102.64], R59 ;  /* 0x0000003b66007986 */ /* 0x000fe2000c10152c */
[----:B------:R-:W-:Y:S02]  /*6860*/  LEA.HI.X.SX32 R155, R153, R165, 0x1, P6 ;  /* 0x000000a5999b7211 */ /* 0x000fe400030f0eff */
[----:B------:R-:W-:Y:S01]  /*6870*/  IADD3 R150, P4, R161, R164, RZ ;  /* 0x000000a4a1967210 */ /* 0x000fe20007f9e0ff */
[----:B------:R-:W-:Y:S01]  /*6880*/  STG.E.U16 desc[UR44][R104.64], R61 ;  /* 0x0000003d68007986 */ /* 0x000fe2000c10152c */
[----:B0-----:R-:W-:-:S02]  /*6890*/  PRMT R58, R54, 0x7632, R58 ;  /* 0x00007632363a7816 */ /* 0x001fc4000000003a */
[-C--:B------:R-:W-:Y:S01]  /*68a0*/  LEA.HI.X.SX32 R145, R156, R165.reuse, 0x1, P1 ;  /* 0x000000a59c917211 */ /* 0x080fe200008f0eff */
[----:B------:R-:W-:Y:S01]  /*68b0*/  STG.E.U16 desc[UR44][R78.64], R52 ;  /* 0x000000344e007986 */ /* 0x000fe2000c10152c */
[----:B-1----:R-:W-:Y:S02]  /*68c0*/  PRMT R60, R55, 0x7632, R60 ;  /* 0x00007632373c7816 */ /* 0x002fe4000000003c */
[-C--:B------:R-:W-:Y:S01]  /*68d0*/  LEA.HI.X.SX32 R161, R159, R165.reuse, 0x1, P3 ;  /* 0x000000a59fa17211 */ /* 0x080fe200018f0eff */
[----:B------:R0:W-:Y:S01]  /*68e0*/  STG.E.U16 desc[UR44][R106.64], R24 ;  /* 0x000000186a007986 */ /* 0x0001e2000c10152c */
[----:B------:R-:W-:-:S03]  /*68f0*/  LEA.HI.X.SX32 R151, R162, R165, 0x1, P4 ;  /* 0x000000a5a2977211 */ /* 0x000fc600020f0eff */
[----:B------:R-:W-:Y:S04]  /*6900*/  STG.E.U16 desc[UR44][R108.64], R53 ;  /* 0x000000356c007986 */ /* 0x000fe8000c10152c */
[----:B------:R-:W-:Y:S04]  /*6910*/  STG.E.U16 desc[UR44][R112.64], R56 ;  /* 0x0000003870007986 */ /* 0x000fe8000c10152c */
[----:B------:R-:W-:Y:S01]  /*6920*/  STG.E.U16 desc[UR44][R114.64], R54 ;  /* 0x0000003672007986 */ /* 0x000fe2000c10152c */
[----:B0-----:R-:W-:-:S03]  /*6930*/  PRMT R24, R50, 0x7632, R24 ;  /* 0x0000763232187816 */ /* 0x001fc60000000018 */
[----:B------:R-:W-:Y:S04]  /*6940*/  STG.E.U16 desc[UR44][R116.64], R58 ;  /* 0x0000003a74007986 */ /* 0x000fe8000c10152c */
[----:B------:R0:W-:Y:S04]  /*6950*/  STG.E.U16 desc[UR44][R118.64], R55 ;  /* 0x0000003776007986 */ /* 0x0001e8000c10152c */
[----:B------:R-:W-:Y:S04]  /*6960*/  STG.E.U16 desc[UR44][R120.64], R60 ;  /* 0x0000003c78007986 */ /* 0x000fe8000c10152c */
[----:B------:R-:W-:Y:S04]  /*6970*/  STG.E.U16 desc[UR44][R122.64], R48 ;  /* 0x000000307a007986 */ /* 0x000fe8000c10152c */
[----:B------:R-:W-:Y:S01]  /*6980*/  STG.E.U16 desc[UR44][R124.64], R62 ;  /* 0x0000003e7c007986 */ /* 0x000fe2000c10152c */
[----:B0-----:R-:W-:-:S03]  /*6990*/  PRMT R55, R45, 0x7632, R55 ;  /* 0x000076322d377816 */ /* 0x001fc60000000037 */
[----:B------:R-:W-:Y:S04]  /*69a0*/  STG.E.U16 desc[UR44][R126.64], R49 ;  /* 0x000000317e007986 */ /* 0x000fe8000c10152c */
[----:B------:R0:W-:Y:S04]  /*69b0*/  STG.E.U16 desc[UR44][R128.64], R23 ;  /* 0x0000001780007986 */ /* 0x0001e8000c10152c */
[----:B------:R-:W-:Y:S04]  /*69c0*/  STG.E.U16 desc[UR44][R166.64], R50 ;  /* 0x00000032a6007986 */ /* 0x000fe8000c10152c */
[----:B------:R1:W-:Y:S04]  /*69d0*/  STG.E.U16 desc[UR44][R4.64], R24 ;  /* 0x0000001804007986 */ /* 0x0003e8000c10152c */
[----:B------:R-:W-:Y:S01]  /*69e0*/  STG.E.U16 desc[UR44][R172.64], R51 ;  /* 0x00000033ac007986 */ /* 0x000fe2000c10152c */
[----:B0-----:R-:W-:-:S03]  /*69f0*/  PRMT R23, R46, 0x7632, R23 ;  /* 0x000076322e177816 */ /* 0x001fc60000000017 */
[----:B------:R0:W2:Y:S01]  /*6a00*/  LDS.128 R48, [R3] ;  /* 0x0000000003307984 */ /* 0x0000a20000000c00 */
[----:B-1----:R-:W-:-:S03]  /*6a10*/  PRMT R5, R44, 0x7632, R5 ;  /* 0x000076322c057816 */ /* 0x002fc60000000005 */
[----:B------:R-:W-:Y:S01]  /*6a20*/  STG.E.U16 desc[UR44][R170.64], R85 ;  /* 0x00000055aa007986 */ /* 0x000fe2000c10152c */
[----:B------:R-:W-:Y:S02]  /*6a30*/  PRMT R4, R47, 0x7632, R4 ;  /* 0x000076322f047816 */ /* 0x000fe40000000004 */
[----:B0-----:R-:W-:Y:S01]  /*6a40*/  PRMT R3, R37, 0x7632, R3 ;  /* 0x0000763225037816 */ /* 0x001fe20000000003 */
[----:B------:R-:W-:Y:S04]  /*6a50*/  STG.E.U16 desc[UR44][R80.64], R44 ;  /* 0x0000002c50007986 */ /* 0x000fe8000c10152c */
[----:B------:R0:W-:Y:S04]  /*6a60*/  STG.E.U16 desc[UR44][R82.64], R5 ;  /* 0x0000000552007986 */ /* 0x0001e8000c10152c */
[----:B------:R-:W-:Y:S04]  /*6a70*/  STG.E.U16 desc[UR44][R90.64], R45 ;  /* 0x0000002d5a007986 */ /* 0x000fe8000c10152c */
[----:B------:R-:W-:Y:S04]  /*6a80*/  STG.E.U16 desc[UR44][R110.64], R55 ;  /* 0x000000376e007986 */ /* 0x000fe8000c10152c */
[----:B------:R-:W-:Y:S01]  /*6a90*/  STG.E.U16 desc[UR44][R168.64], R46 ;  /* 0x0000002ea8007986 */ /* 0x000fe2000c10152c */
[----:B0-----:R-:W-:-:S03]  /*6aa0*/  PRMT R5, R41, 0x7632, R5 ;  /* 0x0000763229057816 */ /* 0x001fc60000000005 */
[----:B------:R0:W-:Y:S04]  /*6ab0*/  STG.E.U16 desc[UR44][R6.64], R23 ;  /* 0x0000001706007986 */ /* 0x0001e8000c10152c */
[----:B------:R-:W-:Y:S04]  /*6ac0*/  STG.E.U16 desc[UR44][R174.64], R47 ;  /* 0x0000002fae007986 */ /* 0x000fe8000c10152c */
[----:B------:R1:W-:Y:S01]  /*6ad0*/  STG.E.U16 desc[UR44][R34.64], R4 ;  /* 0x0000000422007986 */ /* 0x0003e2000c10152c */
[----:B--2---:R-:W-:-:S03]  /*6ae0*/  PRMT R77, R48, 0x7632, R77 ;  /* 0x00007632304d7816 */ /* 0x004fc6000000004d */
[----:B------:R-:W-:Y:S01]  /*6af0*/  STG.E.U16 desc[UR44][R26.64], R40 ;  /* 0x000000281a007986 */ /* 0x000fe2000c10152c */
[----:B0-----:R-:W-:Y:S02]  /*6b00*/  PRMT R7, R40, 0x7632, R7 ;  /* 0x0000763228077816 */ /* 0x001fe40000000007 */
[----:B------:R-:W-:Y:S02]  /*6b10*/  PRMT R6, R43, 0x7632, R6 ;  /* 0x000076322b067816 */ /* 0x000fe40000000006 */
[----:B------:R-:W-:Y:S01]  /*6b20*/  PRMT R72, R49, 0x7632, R72 ;  /* 0x0000763231487816 */ /* 0x000fe20000000048 */
[----:B------:R0:W-:Y:S01]  /*6b30*/  STG.E.U16 desc[UR44][R32.64], R7 ;  /* 0x0000000720007986 */ /* 0x0001e2000c10152c */
[----:B------:R-:W-:Y:S01]  /*6b40*/  PRMT R80, R50, 0x7632, R80 ;  /* 0x0000763232507816 */ /* 0x000fe20000000050 */
[----:B-1----:R-:W-:Y:S01]  /*6b50*/  IMAD.SHL.U32 R4, R2, 0x2, RZ ;  /* 0x0000000202047824 */ /* 0x002fe200078e00ff */
[----:B------:R-:W-:Y:S01]  /*6b60*/  PRMT R75, R51, 0x7632, R75 ;  /* 0x00007632334b7816 */ /* 0x000fe2000000004b */
[----:B------:R-:W-:Y:S03]  /*6b70*/  STG.E.U16 desc[UR44][R28.64], R41 ;  /* 0x000000291c007986 */ /* 0x000fe6000c10152c */
[----:B------:R-:W-:Y:S01]  /*6b80*/  LOP3.LUT R4, R4, 0xf8, RZ, 0xc0, !PT ;  /* 0x000000f804047812 */ /* 0x000fe200078ec0ff */
[----:B------:R-:W-:Y:S04]  /*6b90*/  STG.E.U16 desc[UR44][R8.64], R5 ;  /* 0x0000000508007986 */ /* 0x000fe8000c10152c */
[----:B------:R-:W-:Y:S01]  /*6ba0*/  STG.E.U16 desc[UR44][R30.64], R42 ;  /* 0x0000002a1e007986 */ /* 0x000fe2000c10152c */
[----:B0-----:R-:W-:-:S03]  /*6bb0*/  PRMT R7, R39, 0x7632, R7 ;  /* 0x0000763227077816 */ /* 0x001fc60000000007 */
[----:B------:R-:W-:Y:S04]  /*6bc0*/  STG.E.U16 desc[UR44][R136.64], R68 ;  /* 0x0000004488007986 */ /* 0x000fe8000c10152c */
[----:B------:R-:W-:Y:S04]  /*6bd0*/  STG.E.U16 desc[UR44][R134.64], R43 ;  /* 0x0000002b86007986 */ /* 0x000fe8000c10152c */
[----:B------:R-:W-:Y:S04]  /*6be0*/  STG.E.U16 desc[UR44][R10.64], R6 ;  /* 0x000000060a007986 */ /* 0x000fe8000c10152c */
[----:B------:R-:W-:Y:S04]  /*6bf0*/  STG.E.U16 desc[UR44][R130.64], R36 ;  /* 0x0000002482007986 */ /* 0x000fe8000c10152c */
[----:B------:R-:W-:Y:S04]  /*6c00*/  STG.E.U16 desc[UR44][R142.64], R71 ;  /* 0x000000478e007986 */ /* 0x000fe8000c10152c */
[----:B------:R-:W-:Y:S04]  /*6c10*/  STG.E.U16 desc[UR44][R132.64], R37 ;  /* 0x0000002584007986 */ /* 0x000fe8000c10152c */
[----:B------:R0:W-:Y:S04]  /*6c20*/  STG.E.U16 desc[UR44][R12.64], R3 ;  /* 0x000000030c007986 */ /* 0x0001e8000c10152c */
[----:B------:R-:W-:Y:S04]  /*6c30*/  STG.E.U16 desc[UR44][R140.64], R38 ;  /* 0x000000268c007986 */ /* 0x000fe8000c10152c */
[----:B------:R-:W-:Y:S04]  /*6c40*/  STG.E.U16 desc[UR44][R148.64], R74 ;  /* 0x0000004a94007986 */ /* 0x000fe8000c10152c */
[----:B------:R-:W-:Y:S01]  /*6c50*/  STG.E.U16 desc[UR44][R18.64], R39 ;  /* 0x0000002712007986 */ /* 0x000fe2000c10152c */
[C---:B0-----:R-:W-:Y:S01]  /*6c60*/  SHF.L.U32 R3, R0.reuse, 0x2, RZ ;  /* 0x0000000200037819 */ /* 0x041fe200000006ff */
[----:B------:R-:W-:-:S02]  /*6c70*/  IMAD.HI R0, R0, 0x4, RZ ;  /* 0x0000000400007827 */ /* 0x000fc400078e02ff */
[----:B------:R0:W-:Y:S04]  /*6c80*/  STG.E.U16 desc[UR44][R14.64], R7 ;  /* 0x000000070e007986 */ /* 0x0001e8000c10152c */
[----:B------:R-:W-:Y:S04]  /*6c90*/  STG.E.U16 desc[UR44][R138.64], R48 ;  /* 0x000000308a007986 */ /* 0x000fe8000c10152c */
[----:B------:R-:W-:Y:S04]  /*6ca0*/  STG.E.U16 desc[UR44][R154.64], R77 ;  /* 0x0000004d9a007986 */ /* 0x000fe8000c10152c */
[----:B------:R-:W-:Y:S01]  /*6cb0*/  STG.E.U16 desc[UR44][R16.64], R49 ;  /* 0x0000003110007986 */ /* 0x000fe2000c10152c */
[----:B0-----:R-:W0:Y:S03]  /*6cc0*/  LDC.64 R6, c[0x0][0x230] ;  /* 0x00008c00ff067b82 */ /* 0x001e260000000a00 */
[----:B------:R-:W-:Y:S04]  /*6cd0*/  STG.E.U16 desc[UR44][R144.64], R72 ;  /* 0x0000004890007986 */ /* 0x000fe8000c10152c */
[----:B------:R-:W-:Y:S04]  /*6ce0*/  STG.E.U16 desc[UR44][R146.64], R50 ;  /* 0x0000003292007986 */ /* 0x000fe8000c10152c */
[----:B------:R-:W-:Y:S04]  /*6cf0*/  STG.E.U16 desc[UR44][R160.64], R80 ;  /* 0x00000050a0007986 */ /* 0x000fe8000c10152c */
[----:B------:R-:W-:Y:S04]  /*6d00*/  STG.E.U16 desc[UR44][R20.64], R51 ;  /* 0x0000003314007986 */ /* 0x000fe8000c10152c */
[----:B------:R-:W-:Y:S01]  /*6d10*/  STG.E.U16 desc[UR44][R150.64], R75 ;  /* 0x0000004b96007986 */ /* 0x000fe2000c10152c */
[----:B------:R-:W-:Y:S01]  /*6d20*/  BAR.SYNC.DEFER_BLOCKING 0x0 ;  /* 0x0000000000007b1d */ /* 0x000fe20000010000 */
[----:B0-----:R-:W-:-:S04]  /*6d30*/  IADD3 R2, P0, P1, R3, UR6, R6 ;  /* 0x0000000603027c10 */ /* 0x001fc8000f91e006 */
[----:B------:R-:W-:Y:S01]  /*6d40*/  IADD3.X R3, R0, UR5, R7, P0, P1 ;  /* 0x0000000500037c10 */ /* 0x000fe200087e2407 */
[----:B------:R-:W-:Y:S04]  /*6d50*/  STS.64 [R4+UR16], R66 ;  /* 0x0000004204007988 */ /* 0x000fe80008000a10 */
[----:B------:R-:W-:Y:S01]  /*6d60*/  STS.64 [R4+UR16+0x100], R64 ;  /* 0x0001004004007988 */ /* 0x000fe20008000a10 */
[----:B------:R-:W-:Y:S06]  /*6d70*/  BAR.SYNC.DEFER_BLOCKING 0x0 ;  /* 0x0000000000007b1d */ /* 0x000fec0000010000 */
[----:B------:R-:W0:Y:S04]  /*6d80*/  LDS R5, [R22] ;  /* 0x0000000016057984 */ /* 0x000e280000000800 */
[----:B0-----:R-:W-:Y:S01]  /*6d90*/  STG.E desc[UR44][R2.64], R5 ;  /* 0x0000000502007986 */ /* 0x001fe2000c10192c */
[----:B------:R-:W-:Y:S05]  /*6da0*/  EXIT ;  /* 0x000000000000794d */ /* 0x000fea0003800000 */
.L_x_2:
[----:B------:R-:W-:-:S00]  /*6db0*/  BRA `(.L_x_2) ;  /* 0xfffffffc00fc7947 */ /* 0x000fc0000383ffff */
[----:B------:R-:W-:-:S00]  /*6dc0*/  NOP ;  /* 0x0000000000007918 */ /* 0x000fc00000000000 */
        /* <DEDUP_REMOVED lines=11> */
.L_x_3:


//--------------------- .nv.global.init           --------------------------
	.section	.nv.global.init,"aw",@progbits
.nv.global.init:
	.type		_$_str,@object
	.size		_$_str,(.L_0 - _$_str)
_$_str:
        /*0000*/ 	.byte	0x5f, 0x5f, 0x43, 0x55, 0x44, 0x41, 0x5f, 0x46, 0x54, 0x5a, 0x00
.L_0:


//--------------------- .nv.shared.attn_fwd       --------------------------
	.section	.nv.shared.attn_fwd,"aw",@nobits
	.sectionflags	@""
	.align	16
	.zero		1024


//--------------------- .nv.shared.reserved.0     --------------------------
	.section	.nv.shared.reserved.0,"aw",@nobits
	.weak		__nv_reservedSMEM_offset_0_alias
	.size		__nv_reservedSMEM_offset_0_alias, 0, 0
	.other		__nv_reservedSMEM_offset_0_alias,@"STO_CUDA_RESERVED_SHARED STV_DEFAULT"
__nv_reservedSMEM_offset_0_alias:
	.zero		0


//--------------------- .nv.constant0.attn_fwd    --------------------------
	.section	.nv.constant0.attn_fwd,"a",@progbits
	.sectionflags	@""
	.align	4
.nv.constant0.attn_fwd:
	.zero		664


//--------------------- SYMBOLS --------------------------

	.type		.nv.reservedSmem.offset0,@object
	.size		.nv.reservedSmem.offset0,0x4
